	.target	sm_80

	.elftype	@"ET_EXEC"


//--------------------- .note.nv.tkinfo           --------------------------
	.section	.note.nv.tkinfo,"",@"SHT_NOTE"
	.sectionflags	@"SHF_NOTE_NV_TKINFO"
	.tkinfo
        /*0018*/ 	.word	0x00000002
        /*0030*/ 	.string	""
        /*0030*/ 	.string	"ptxas"
        /*0030*/ 	.string	"Cuda compilation tools, release 13.0, V13.0.88"
        /*0030*/ 	.string	"Build cuda_13.0.r13.0/compiler.36424714_0"
        /*0030*/ 	.string	"-v  -suppress-debug-info  -lineinfo  -arch sm_80 "



//--------------------- .note.nv.cuinfo           --------------------------
	.section	.note.nv.cuinfo,"",@"SHT_NOTE"
	.sectionflags	@"SHF_NOTE_NV_CUINFO"
        /*0018*/ 	.short	0x0002
        /*001a*/ 	.short	0x0050
        /*001c*/ 	.short	0x0082
	.zero		2


//--------------------- .nv.info                  --------------------------
	.section	.nv.info,"",@"SHT_CUDA_INFO"
	.align	4


	//----- nvinfo : EIATTR_REGCOUNT
	.align		4
        /*0000*/ 	.byte	0x04, 0x2f
        /*0002*/ 	.short	(.L_1 - .L_0)
	.align		4
.L_0:
        /*0004*/ 	.word	index@(matmul_kernel)
        /*0008*/ 	.word	0x000000ff


	//----- nvinfo : EIATTR_FRAME_SIZE
	.align		4
.L_1:
        /*000c*/ 	.byte	0x04, 0x11
        /*000e*/ 	.short	(.L_3 - .L_2)
	.align		4
.L_2:
        /*0010*/ 	.word	index@(matmul_kernel)
        /*0014*/ 	.word	0x00000230


	//----- nvinfo : EIATTR_MIN_STACK_SIZE
	.align		4
.L_3:
        /*0018*/ 	.byte	0x04, 0x12
        /*001a*/ 	.short	(.L_5 - .L_4)
	.align		4
.L_4:
        /*001c*/ 	.word	index@(matmul_kernel)
        /*0020*/ 	.word	0x00000230
.L_5:


//--------------------- .nv.info.matmul_kernel    --------------------------
	.section	.nv.info.matmul_kernel,"",@"SHT_CUDA_INFO"
	.sectionflags	@""
	.align	4


	//----- nvinfo : EIATTR_CUDA_API_VERSION
	.align		4
        /*0000*/ 	.byte	0x04, 0x37
        /*0002*/ 	.short	(.L_7 - .L_6)
.L_6:
        /*0004*/ 	.word	0x00000082


	//----- nvinfo : EIATTR_SW2861232_WAR
	.align		4
.L_7:
        /*0008*/ 	.byte	0x01, 0x35
	.zero		2


	//----- nvinfo : EIATTR_PARAM_CBANK
	.align		4
        /*000c*/ 	.byte	0x04, 0x0a
        /*000e*/ 	.short	(.L_9 - .L_8)
	.align		4
.L_8:
        /*0010*/ 	.word	index@(.nv.constant0.matmul_kernel)
        /*0014*/ 	.short	0x0160
        /*0016*/ 	.short	0x0050


	//----- nvinfo : EIATTR_CBANK_PARAM_SIZE
	.align		4
.L_9:
        /*0018*/ 	.byte	0x03, 0x19
        /*001a*/ 	.short	0x0050


	//----- nvinfo : EIATTR_KPARAM_INFO
	.align		4
        /*001c*/ 	.byte	0x04, 0x17
        /*001e*/ 	.short	(.L_11 - .L_10)
.L_10:
        /*0020*/ 	.word	0x00000000
        /*0024*/ 	.short	0x000d
        /*0026*/ 	.short	0x0048
        /*0028*/ 	.byte	0x00, 0xf4, 0x21, 0x00


	//----- nvinfo : EIATTR_KPARAM_INFO
	.align		4
.L_11:
        /*002c*/ 	.byte	0x04, 0x17
        /*002e*/ 	.short	(.L_13 - .L_12)
.L_12:
        /*0030*/ 	.word	0x00000000
        /*0034*/ 	.short	0x000c
        /*0036*/ 	.short	0x0040
        /*0038*/ 	.byte	0x00, 0xf4, 0x21, 0x00


	//----- nvinfo : EIATTR_KPARAM_INFO
	.align		4
.L_13:
        /*003c*/ 	.byte	0x04, 0x17
        /*003e*/ 	.short	(.L_15 - .L_14)
.L_14:
        /*0040*/ 	.word	0x00000000
        /*0044*/ 	.short	0x000b
        /*0046*/ 	.short	0x0038
        /*0048*/ 	.byte	0x00, 0xf0, 0x11, 0x00


	//----- nvinfo : EIATTR_KPARAM_INFO
	.align		4
.L_15:
        /*004c*/ 	.byte	0x04, 0x17
        /*004e*/ 	.short	(.L_17 - .L_16)
.L_16:
        /*0050*/ 	.word	0x00000000
        /*0054*/ 	.short	0x000a
        /*0056*/ 	.short	0x0034
        /*0058*/ 	.byte	0x00, 0xf0, 0x11, 0x00


	//----- nvinfo : EIATTR_KPARAM_INFO
	.align		4
.L_17:
        /*005c*/ 	.byte	0x04, 0x17
        /*005e*/ 	.short	(.L_19 - .L_18)
.L_18:
        /*0060*/ 	.word	0x00000000
        /*0064*/ 	.short	0x0009
        /*0066*/ 	.short	0x0030
        /*0068*/ 	.byte	0x00, 0xf0, 0x11, 0x00


	//----- nvinfo : EIATTR_KPARAM_INFO
	.align		4
.L_19:
        /*006c*/ 	.byte	0x04, 0x17
        /*006e*/ 	.short	(.L_21 - .L_20)
.L_20:
        /*0070*/ 	.word	0x00000000
        /*0074*/ 	.short	0x0008
        /*0076*/ 	.short	0x002c
        /*0078*/ 	.byte	0x00, 0xf0, 0x11, 0x00


	//----- nvinfo : EIATTR_KPARAM_INFO
	.align		4
.L_21:
        /*007c*/ 	.byte	0x04, 0x17
        /*007e*/ 	.short	(.L_23 - .L_22)
.L_22:
        /*0080*/ 	.word	0x00000000
        /*0084*/ 	.short	0x0007
        /*0086*/ 	.short	0x0028
        /*0088*/ 	.byte	0x00, 0xf0, 0x11, 0x00


	//----- nvinfo : EIATTR_KPARAM_INFO
	.align		4
.L_23:
        /*008c*/ 	.byte	0x04, 0x17
        /*008e*/ 	.short	(.L_25 - .L_24)
.L_24:
        /*0090*/ 	.word	0x00000000
        /*0094*/ 	.short	0x0006
        /*0096*/ 	.short	0x0024
        /*0098*/ 	.byte	0x00, 0xf0, 0x11, 0x00


	//----- nvinfo : EIATTR_KPARAM_INFO
	.align		4
.L_25:
        /*009c*/ 	.byte	0x04, 0x17
        /*009e*/ 	.short	(.L_27 - .L_26)
.L_26:
        /*00a0*/ 	.word	0x00000000
        /*00a4*/ 	.short	0x0005
        /*00a6*/ 	.short	0x0020
        /*00a8*/ 	.byte	0x00, 0xf0, 0x11, 0x00


	//----- nvinfo : EIATTR_KPARAM_INFO
	.align		4
.L_27:
        /*00ac*/ 	.byte	0x04, 0x17
        /*00ae*/ 	.short	(.L_29 - .L_28)
.L_28:
        /*00b0*/ 	.word	0x00000000
        /*00b4*/ 	.short	0x0004
        /*00b6*/ 	.short	0x001c
        /*00b8*/ 	.byte	0x00, 0xf0, 0x11, 0x00


	//----- nvinfo : EIATTR_KPARAM_INFO
	.align		4
.L_29:
        /*00bc*/ 	.byte	0x04, 0x17
        /*00be*/ 	.short	(.L_31 - .L_30)
.L_30:
        /*00c0*/ 	.word	0x00000000
        /*00c4*/ 	.short	0x0003
        /*00c6*/ 	.short	0x0018
        /*00c8*/ 	.byte	0x00, 0xf0, 0x11, 0x00


	//----- nvinfo : EIATTR_KPARAM_INFO
	.align		4
.L_31:
        /*00cc*/ 	.byte	0x04, 0x17
        /*00ce*/ 	.short	(.L_33 - .L_32)
.L_32:
        /*00d0*/ 	.word	0x00000000
        /*00d4*/ 	.short	0x0002
        /*00d6*/ 	.short	0x0010
        /*00d8*/ 	.byte	0x00, 0xf4, 0x21, 0x00


	//----- nvinfo : EIATTR_KPARAM_INFO
	.align		4
.L_33:
        /*00dc*/ 	.byte	0x04, 0x17
        /*00de*/ 	.short	(.L_35 - .L_34)
.L_34:
        /*00e0*/ 	.word	0x00000000
        /*00e4*/ 	.short	0x0001
        /*00e6*/ 	.short	0x0008
        /*00e8*/ 	.byte	0x00, 0xf4, 0x21, 0x00


	//----- nvinfo : EIATTR_KPARAM_INFO
	.align		4
.L_35:
        /*00ec*/ 	.byte	0x04, 0x17
        /*00ee*/ 	.short	(.L_37 - .L_36)
.L_36:
        /*00f0*/ 	.word	0x00000000
        /*00f4*/ 	.short	0x0000
        /*00f6*/ 	.short	0x0000
        /*00f8*/ 	.byte	0x00, 0xf4, 0x21, 0x00


	//----- nvinfo : EIATTR_MAXREG_COUNT
	.align		4
.L_37:
        /*00fc*/ 	.byte	0x03, 0x1b
        /*00fe*/ 	.short	0x00ff


	//----- nvinfo : EIATTR_NUM_BARRIERS
	.align		4
        /*0100*/ 	.byte	0x02, 0x4c
        /*0102*/ 	.byte	0x01
	.zero		1


	//----- nvinfo : EIATTR_ANNOTATIONS
	.align		4
        /*0104*/ 	.byte	0x04, 0x55
        /*0106*/ 	.short	(.L_39 - .L_38)


	//   ....[0]....
.L_38:
        /*0108*/ 	.word	0x00000001
        /*010c*/ 	.byte	0xd0, 0x15, 0x00, 0x00, 0x01, 0x00, 0x00, 0x00, 0xc0, 0x17, 0x00, 0x00, 0x01, 0x00, 0x00, 0x00
        /* <DEDUP_REMOVED lines=101> */
        /*076c*/ 	.byte	0x10, 0x63, 0x00, 0x00, 0x01, 0x00, 0x00, 0x00, 0x60, 0x63, 0x00, 0x00


	//----- nvinfo : EIATTR_MERCURY_ISA_VERSION
	.align		4
.L_39:
        /*0778*/ 	.byte	0x03, 0x5f
        /*077a*/ 	.short	0x0000


	//----- nvinfo : EIATTR_EXIT_INSTR_OFFSETS
	.align		4
        /*077c*/ 	.byte	0x04, 0x1c
        /*077e*/ 	.short	(.L_41 - .L_40)


	//   ....[0]....
.L_40:
        /*0780*/ 	.word	0x00009430


	//   ....[1]....
        /*0784*/ 	.word	0x00009450


	//----- nvinfo : EIATTR_REQNTID
	.align		4
.L_41:
        /*0788*/ 	.byte	0x04, 0x10
        /*078a*/ 	.short	(.L_43 - .L_42)
.L_42:
        /*078c*/ 	.word	0x00000080
        /*0790*/ 	.word	0x00000001
        /*0794*/ 	.word	0x00000001
.L_43:


//--------------------- .nv.callgraph             --------------------------
	.section	.nv.callgraph,"",@"SHT_CUDA_CALLGRAPH"
	.align	4
	.sectionentsize	8
	.align		4
        /*0000*/ 	.word	0x00000000
	.align		4
        /*0004*/ 	.word	0xffffffff
	.align		4
        /*0008*/ 	.word	0x00000000
	.align		4
        /*000c*/ 	.word	0xfffffffe
	.align		4
        /*0010*/ 	.word	0x00000000
	.align		4
        /*0014*/ 	.word	0xfffffffd
	.align		4
        /*0018*/ 	.word	0x00000000
	.align		4
        /*001c*/ 	.word	0xfffffffc


//--------------------- .nv.rel.action            --------------------------
	.section	.nv.rel.action,"",@"SHT_CUDA_RELOCINFO"
	.align	8
	.sectionentsize	8
        /*0000*/ 	.byte	0x73, 0x00, 0x00, 0x00, 0x00, 0x00, 0x00, 0x00, 0x00, 0x00, 0x00, 0x11, 0x25, 0x00, 0x05, 0x36


//--------------------- .nv.constant0.matmul_kernel --------------------------
	.section	.nv.constant0.matmul_kernel,"a",@progbits
	.sectionflags	@""
	.align	4
.nv.constant0.matmul_kernel:
	.zero		432


//--------------------- .text.matmul_kernel       --------------------------
	.section	.text.matmul_kernel,"ax",@progbits
	.sectioninfo	@"SHI_REGISTERS=255"
	.align	128
        .global         matmul_kernel
        .type           matmul_kernel,@function
        .size           matmul_kernel,(.L_x_3 - matmul_kernel)
        .other          matmul_kernel,@"STO_CUDA_ENTRY STV_DEFAULT"
matmul_kernel:
.text.matmul_kernel:
[----:B------:R-:W-:Y:S02]  /*0000*/  IMAD.MOV.U32 R1, RZ, RZ, c[0x0][0x28] ;  /* 0x00000a00ff017624 */ /* 0x000fe400078e00ff */
[----:B------:R-:W-:Y:S01]  /*0010*/  IMAD.MOV.U32 R0, RZ, RZ, c[0x0][0x17c] ;  /* 0x00005f00ff007624 */ /* 0x000fe200078e00ff */
[----:B------:R-:W1:Y:S01]  /*0020*/  S2R R5, SR_CTAID.X ;  /* 0x0000000000057919 */ /* 0x000e620000002500 */
[----:B------:R-:W-:Y:S01]  /*0030*/  IABS R20, c[0x0][0x17c] ;  /* 0x00005f0000147a13 */ /* 0x000fe20000000000 */
[----:B------:R-:W-:Y:S01]  /*0040*/  ULDC.64 UR4, c[0x0][0x118] ;  /* 0x0000460000047ab9 */ /* 0x000fe20000000a00 */
[----:B------:R-:W-:Y:S01]  /*0050*/  IADD3 R1, R1, -0x230, RZ ;  /* 0xfffffdd001017810 */ /* 0x000fe20007ffe0ff */
[----:B------:R-:W2:Y:S01]  /*0060*/  S2R R184, SR_TID.X ;  /* 0x0000000000b87919 */ /* 0x000ea20000002100 */
[----:B------:R-:W-:Y:S01]  /*0070*/  IADD3 R0, R0, 0x3f, RZ ;  /* 0x0000003f00007810 */ /* 0x000fe20007ffe0ff */
[----:B------:R-:W-:Y:S01]  /*0080*/  CS2R R180, SRZ ;  /* 0x0000000000b47805 */ /* 0x000fe2000001ff00 */
[----:B------:R-:W-:Y:S01]  /*0090*/  CS2R R182, SRZ ;  /* 0x0000000000b67805 */ /* 0x000fe2000001ff00 */
[----:B------:R-:W-:Y:S01]  /*00a0*/  CS2R R176, SRZ ;  /* 0x0000000000b07805 */ /* 0x000fe2000001ff00 */
[----:B------:R-:W-:Y:S01]  /*00b0*/  SHF.R.S32.HI R3, RZ, 0x1f, R0 ;  /* 0x0000001fff037819 */ /* 0x000fe20000011400 */
[----:B------:R-:W-:Y:S01]  /*00c0*/  CS2R R178, SRZ ;  /* 0x0000000000b27805 */ /* 0x000fe2000001ff00 */
[----:B------:R-:W-:Y:S01]  /*00d0*/  CS2R R46, SRZ ;  /* 0x00000000002e7805 */ /* 0x000fe2000001ff00 */
[----:B------:R-:W-:Y:S01]  /*00e0*/  CS2R R172, SRZ ;  /* 0x0000000000ac7805 */ /* 0x000fe2000001ff00 */
[----:B------:R-:W-:Y:S01]  /*00f0*/  LEA.HI R3, R3, R0, RZ, 0x6 ;  /* 0x0000000003037211 */ /* 0x000fe200078f30ff */
[----:B------:R-:W-:Y:S01]  /*0100*/  CS2R R174, SRZ ;  /* 0x0000000000ae7805 */ /* 0x000fe2000001ff00 */
[----:B------:R-:W-:Y:S01]  /*0110*/  CS2R R56, SRZ ;  /* 0x0000000000387805 */ /* 0x000fe2000001ff00 */
[----:B------:R-:W-:Y:S01]  /*0120*/  CS2R R58, SRZ ;  /* 0x00000000003a7805 */ /* 0x000fe2000001ff00 */
[----:B------:R-:W-:Y:S01]  /*0130*/  SHF.R.S32.HI R3, RZ, 0x6, R3 ;  /* 0x00000006ff037819 */ /* 0x000fe20000011403 */
[----:B------:R-:W-:Y:S01]  /*0140*/  CS2R R60, SRZ ;  /* 0x00000000003c7805 */ /* 0x000fe2000001ff00 */
[----:B------:R-:W-:Y:S01]  /*0150*/  CS2R R62, SRZ ;  /* 0x00000000003e7805 */ /* 0x000fe2000001ff00 */
[----:B------:R-:W-:Y:S01]  /*0160*/  CS2R R64, SRZ ;  /* 0x0000000000407805 */ /* 0x000fe2000001ff00 */
[----:B------:R-:W-:Y:S01]  /*0170*/  CS2R R66, SRZ ;  /* 0x0000000000427805 */ /* 0x000fe2000001ff00 */
[----:B------:R-:W-:Y:S01]  /*0180*/  IMAD.SHL.U32 R4, R3, 0x8, RZ ;  /* 0x0000000803047824 */ /* 0x000fe200078e00ff */
[----:B------:R-:W-:Y:S01]  /*0190*/  CS2R R68, SRZ ;  /* 0x0000000000447805 */ /* 0x000fe2000001ff00 */
[----:B-1----:R-:W-:Y:S01]  /*01a0*/  IABS R8, R5 ;  /* 0x0000000500087213 */ /* 0x002fe20000000000 */
[----:B------:R-:W-:Y:S01]  /*01b0*/  CS2R R70, SRZ ;  /* 0x0000000000467805 */ /* 0x000fe2000001ff00 */
[----:B------:R-:W-:Y:S01]  /*01c0*/  CS2R R72, SRZ ;  /* 0x0000000000487805 */ /* 0x000fe2000001ff00 */
[-C--:B------:R-:W-:Y:S01]  /*01d0*/  IABS R7, R4.reuse ;  /* 0x0000000400077213 */ /* 0x080fe20000000000 */
[----:B------:R-:W-:Y:S01]  /*01e0*/  CS2R R74, SRZ ;  /* 0x00000000004a7805 */ /* 0x000fe2000001ff00 */
[----:B------:R-:W-:Y:S01]  /*01f0*/  IABS R10, R4 ;  /* 0x00000004000a7213 */ /* 0x000fe20000000000 */
[----:B------:R-:W-:Y:S01]  /*0200*/  CS2R R76, SRZ ;  /* 0x00000000004c7805 */ /* 0x000fe2000001ff00 */
[----:B------:R-:W1:Y:S01]  /*0210*/  I2F.RP R0, R7 ;  /* 0x0000000700007306 */ /* 0x000e620000209400 */
[----:B--2---:R-:W-:Y:S01]  /*0220*/  LOP3.LUT R41, R184, 0x7f, RZ, 0xc0, !PT ;  /* 0x0000007fb8297812 */ /* 0x004fe200078ec0ff */
[----:B------:R-:W-:Y:S01]  /*0230*/  CS2R R78, SRZ ;  /* 0x00000000004e7805 */ /* 0x000fe2000001ff00 */
[----:B------:R-:W-:Y:S01]  /*0240*/  CS2R R80, SRZ ;  /* 0x0000000000507805 */ /* 0x000fe2000001ff00 */
[----:B------:R-:W-:Y:S01]  /*0250*/  CS2R R82, SRZ ;  /* 0x0000000000527805 */ /* 0x000fe2000001ff00 */
[----:B------:R-:W-:Y:S01]  /*0260*/  CS2R R84, SRZ ;  /* 0x0000000000547805 */ /* 0x000fe2000001ff00 */
[----:B------:R-:W-:Y:S01]  /*0270*/  IMAD.SHL.U32 R185, R41, 0x4, RZ ;  /* 0x0000000429b97824 */ /* 0x000fe200078e00ff */
[----:B------:R-:W-:Y:S01]  /*0280*/  CS2R R86, SRZ ;  /* 0x0000000000567805 */ /* 0x000fe2000001ff00 */
        /* <DEDUP_REMOVED lines=8> */
[----:B-1----:R-:W1:Y:S01]  /*0310*/  MUFU.RCP R0, R0 ;  /* 0x0000000000007308 */ /* 0x002e620000001000 */
        /* <DEDUP_REMOVED lines=15> */
[----:B-1----:R-:W-:Y:S01]  /*0410*/  IADD3 R2, R0, 0xffffffe, RZ ;  /* 0x0ffffffe00027810 */ /* 0x002fe20007ffe0ff */
[----:B------:R-:W-:Y:S01]  /*0420*/  IMAD.MOV R0, RZ, RZ, -R10 ;  /* 0x000000ffff007224 */ /* 0x000fe200078e0a0a */
[----:B------:R-:W-:Y:S01]  /*0430*/  CS2R R134, SRZ ;  /* 0x0000000000867805 */ /* 0x000fe2000001ff00 */
[----:B------:R-:W-:Y:S01]  /*0440*/  CS2R R160, SRZ ;  /* 0x0000000000a07805 */ /* 0x000fe2000001ff00 */
[----:B------:R1:W2:Y:S01]  /*0450*/  F2I.FTZ.U32.TRUNC.NTZ R3, R2 ;  /* 0x0000000200037305 */ /* 0x0002a2000021f000 */
[----:B------:R-:W-:Y:S01]  /*0460*/  CS2R R162, SRZ ;  /* 0x0000000000a27805 */ /* 0x000fe2000001ff00 */
[----:B-1----:R-:W-:-:S02]  /*0470*/  IMAD.MOV.U32 R2, RZ, RZ, RZ ;  /* 0x000000ffff027224 */ /* 0x002fc400078e00ff */
[----:B--2---:R-:W-:-:S04]  /*0480*/  IMAD.MOV R6, RZ, RZ, -R3 ;  /* 0x000000ffff067224 */ /* 0x004fc800078e0a03 */
[----:B------:R-:W-:Y:S02]  /*0490*/  IMAD R9, R6, R7, RZ ;  /* 0x0000000706097224 */ /* 0x000fe400078e02ff */
[----:B------:R-:W-:Y:S02]  /*04a0*/  IMAD.MOV.U32 R6, RZ, RZ, R8 ;  /* 0x000000ffff067224 */ /* 0x000fe400078e0008 */
[----:B------:R-:W-:-:S06]  /*04b0*/  IMAD.HI.U32 R3, R3, R9, R2 ;  /* 0x0000000903037227 */ /* 0x000fcc00078e0002 */
[----:B------:R-:W-:-:S04]  /*04c0*/  IMAD.HI.U32 R3, R3, R6, RZ ;  /* 0x0000000603037227 */ /* 0x000fc800078e00ff */
[----:B------:R-:W-:-:S05]  /*04d0*/  IMAD R0, R3, R0, R6 ;  /* 0x0000000003007224 */ /* 0x000fca00078e0206 */
[----:B------:R-:W-:-:S13]  /*04e0*/  ISETP.GT.U32.AND P1, PT, R7, R0, PT ;  /* 0x000000000700720c */ /* 0x000fda0003f24070 */
[----:B------:R-:W-:Y:S01]  /*04f0*/  @!P1 IMAD.IADD R0, R0, 0x1, -R7 ;  /* 0x0000000100009824 */ /* 0x000fe200078e0a07 */
[----:B------:R-:W-:Y:S02]  /*0500*/  @!P1 IADD3 R3, R3, 0x1, RZ ;  /* 0x0000000103039810 */ /* 0x000fe40007ffe0ff */
[----:B------:R-:W-:Y:S02]  /*0510*/  ISETP.NE.AND P1, PT, R4, RZ, PT ;  /* 0x000000ff0400720c */ /* 0x000fe40003f25270 */
[----:B------:R-:W-:Y:S02]  /*0520*/  ISETP.GE.U32.AND P0, PT, R0, R7, PT ;  /* 0x000000070000720c */ /* 0x000fe40003f06070 */
[----:B------:R-:W-:-:S04]  /*0530*/  LOP3.LUT R0, R5, R4, RZ, 0x3c, !PT ;  /* 0x0000000405007212 */ /* 0x000fc800078e3cff */
[----:B------:R-:W-:Y:S01]  /*0540*/  ISETP.GE.AND P2, PT, R0, RZ, PT ;  /* 0x000000ff0000720c */ /* 0x000fe20003f46270 */
[----:B------:R-:W-:-:S05]  /*0550*/  IMAD.MOV.U32 R0, RZ, RZ, c[0x0][0x178] ;  /* 0x00005e00ff007624 */ /* 0x000fca00078e00ff */
[----:B------:R-:W-:Y:S02]  /*0560*/  IADD3 R0, R0, 0xff, RZ ;  /* 0x000000ff00007810 */ /* 0x000fe40007ffe0ff */
[----:B------:R-:W-:-:S05]  /*0570*/  @P0 IADD3 R3, R3, 0x1, RZ ;  /* 0x0000000103030810 */ /* 0x000fca0007ffe0ff */
[----:B------:R-:W-:Y:S01]  /*0580*/  IMAD.MOV.U32 R2, RZ, RZ, R3 ;  /* 0x000000ffff027224 */ /* 0x000fe200078e0003 */
[----:B------:R-:W-:-:S03]  /*0590*/  SHF.R.S32.HI R3, RZ, 0x1f, R0 ;  /* 0x0000001fff037819 */ /* 0x000fc60000011400 */
[----:B------:R-:W-:Y:S01]  /*05a0*/  @!P2 IMAD.MOV R2, RZ, RZ, -R2 ;  /* 0x000000ffff02a224 */ /* 0x000fe200078e0a02 */
[----:B------:R-:W-:Y:S02]  /*05b0*/  @!P1 LOP3.LUT R2, RZ, R4, RZ, 0x33, !PT ;  /* 0x00000004ff029212 */ /* 0x000fe400078e33ff */
[----:B------:R-:W-:-:S03]  /*05c0*/  LEA.HI R3, R3, R0, RZ, 0x8 ;  /* 0x0000000003037211 */ /* 0x000fc600078f40ff */
[----:B------:R-:W-:Y:S02]  /*05d0*/  IMAD.SHL.U32 R25, R2, 0x8, RZ ;  /* 0x0000000802197824 */ /* 0x000fe400078e00ff */
[----:B------:R-:W-:-:S03]  /*05e0*/  IMAD.MOV R2, RZ, RZ, -R2 ;  /* 0x000000ffff027224 */ /* 0x000fc600078e0a02 */
[----:B------:R-:W-:Y:S01]  /*05f0*/  LEA.HI.SX32 R3, R3, -R25, 0x18 ;  /* 0x8000001903037211 */ /* 0x000fe200078fc2ff */
[----:B------:R-:W-:Y:S02]  /*0600*/  IMAD R27, R4, R2, R5 ;  /* 0x00000002041b7224 */ /* 0x000fe400078e0205 */
[----:B------:R-:W-:Y:S01]  /*0610*/  IMAD.MOV.U32 R2, RZ, RZ, RZ ;  /* 0x000000ffff027224 */ /* 0x000fe200078e00ff */
[----:B------:R-:W-:Y:S02]  /*0620*/  IMNMX R26, R3, 0x8, PT ;  /* 0x00000008031a7817 */ /* 0x000fe40003800200 */
[----:B------:R-:W-:Y:S02]  /*0630*/  IABS R4, R27 ;  /* 0x0000001b00047213 */ /* 0x000fe40000000000 */
[----:B------:R-:W-:-:S04]  /*0640*/  IABS R7, R26 ;  /* 0x0000001a00077213 */ /* 0x000fc80000000000 */
[----:B------:R-:W1:Y:S08]  /*0650*/  I2F.RP R0, R7 ;  /* 0x0000000700007306 */ /* 0x000e700000209400 */
[----:B-1----:R-:W1:Y:S02]  /*0660*/  MUFU.RCP R0, R0 ;  /* 0x0000000000007308 */ /* 0x002e640000001000 */
[----:B-1----:R-:W-:-:S06]  /*0670*/  IADD3 R3, R0, 0xffffffe, RZ ;  /* 0x0ffffffe00037810 */ /* 0x002fcc0007ffe0ff */
[----:B------:R-:W1:Y:S02]  /*0680*/  F2I.FTZ.U32.TRUNC.NTZ R3, R3 ;  /* 0x0000000300037305 */ /* 0x000e64000021f000 */
[----:B-1----:R-:W-:-:S04]  /*0690*/  IMAD.MOV R6, RZ, RZ, -R3 ;  /* 0x000000ffff067224 */ /* 0x002fc800078e0a03 */
[----:B------:R-:W-:Y:S01]  /*06a0*/  IMAD R5, R6, R7, RZ ;  /* 0x0000000706057224 */ /* 0x000fe200078e02ff */
[----:B------:R-:W-:-:S03]  /*06b0*/  IABS R6, R26 ;  /* 0x0000001a00067213 */ /* 0x000fc60000000000 */
[----:B------:R-:W-:Y:S01]  /*06c0*/  IMAD.HI.U32 R2, R3, R5, R2 ;  /* 0x0000000503027227 */ /* 0x000fe200078e0002 */
[----:B------:R-:W-:-:S03]  /*06d0*/  SHF.R.U32.HI R5, RZ, 0x5, R184 ;  /* 0x00000005ff057819 */ /* 0x000fc600000116b8 */
[----:B------:R-:W-:Y:S01]  /*06e0*/  IMAD.MOV.U32 R3, RZ, RZ, R4 ;  /* 0x000000ffff037224 */ /* 0x000fe200078e0004 */
[----:B------:R-:W-:Y:S01]  /*06f0*/  SGXT.U32 R5, R5, 0x2 ;  /* 0x000000020505781a */ /* 0x000fe20000000000 */
[----:B------:R-:W-:Y:S01]  /*0700*/  IMAD.MOV R0, RZ, RZ, -R6 ;  /* 0x000000ffff007224 */ /* 0x000fe200078e0a06 */
[----:B------:R-:W1:Y:S01]  /*0710*/  I2F.RP R4, R20 ;  /* 0x0000001400047306 */ /* 0x000e620000209400 */
[----:B------:R-:W-:-:S04]  /*0720*/  IMAD.HI.U32 R2, R2, R3, RZ ;  /* 0x0000000302027227 */ /* 0x000fc800078e00ff */
[----:B------:R-:W-:-:S05]  /*0730*/  IMAD R0, R2, R0, R3 ;  /* 0x0000000002007224 */ /* 0x000fca00078e0203 */
[----:B------:R-:W-:Y:S01]  /*0740*/  ISETP.GT.U32.AND P1, PT, R7, R0, PT ;  /* 0x000000000700720c */ /* 0x000fe20003f24070 */
[----:B-1----:R-:W1:-:S12]  /*0750*/  MUFU.RCP R4, R4 ;  /* 0x0000000400047308 */ /* 0x002e580000001000 */
[----:B------:R-:W-:Y:S01]  /*0760*/  @!P1 IMAD.IADD R0, R0, 0x1, -R7 ;  /* 0x0000000100009824 */ /* 0x000fe200078e0a07 */
[----:B------:R-:W-:Y:S02]  /*0770*/  @!P1 IADD3 R2, R2, 0x1, RZ ;  /* 0x0000000102029810 */ /* 0x000fe40007ffe0ff */
[----:B------:R-:W-:Y:S02]  /*0780*/  ISETP.NE.AND P1, PT, R26, RZ, PT ;  /* 0x000000ff1a00720c */ /* 0x000fe40003f25270 */
[----:B------:R-:W-:Y:S02]  /*0790*/  ISETP.GE.U32.AND P0, PT, R0, R7, PT ;  /* 0x000000070000720c */ /* 0x000fe40003f06070 */
[----:B------:R-:W-:Y:S02]  /*07a0*/  LOP3.LUT R0, R27, R26, RZ, 0x3c, !PT ;  /* 0x0000001a1b007212 */ /* 0x000fe400078e3cff */
[----:B-1----:R-:W-:Y:S02]  /*07b0*/  IADD3 R3, R4, 0xffffffe, RZ ;  /* 0x0ffffffe04037810 */ /* 0x002fe40007ffe0ff */
[----:B------:R-:W-:-:S04]  /*07c0*/  ISETP.GE.AND P2, PT, R0, RZ, PT ;  /* 0x000000ff0000720c */ /* 0x000fc80003f46270 */
[----:B------:R-:W1:Y:S03]  /*07d0*/  F2I.FTZ.U32.TRUNC.NTZ R3, R3 ;  /* 0x0000000300037305 */ /* 0x000e66000021f000 */
[----:B------:R-:W-:-:S05]  /*07e0*/  @P0 IADD3 R2, R2, 0x1, RZ ;  /* 0x0000000102020810 */ /* 0x000fca0007ffe0ff */
[----:B------:R-:W-:Y:S02]  /*07f0*/  IMAD.MOV.U32 R28, RZ, RZ, R2 ;  /* 0x000000ffff1c7224 */ /* 0x000fe400078e0002 */
[----:B------:R-:W-:Y:S02]  /*0800*/  IMAD.MOV.U32 R2, RZ, RZ, RZ ;  /* 0x000000ffff027224 */ /* 0x000fe400078e00ff */
[----:B------:R-:W-:Y:S01]  /*0810*/  @!P2 IMAD.MOV R28, RZ, RZ, -R28 ;  /* 0x000000ffff1ca224 */ /* 0x000fe200078e0a1c */
[----:B------:R-:W-:Y:S01]  /*0820*/  @!P1 LOP3.LUT R28, RZ, R26, RZ, 0x33, !PT ;  /* 0x0000001aff1c9212 */ /* 0x000fe200078e33ff */
[----:B-1----:R-:W-:-:S04]  /*0830*/  IMAD.MOV R7, RZ, RZ, -R3 ;  /* 0x000000ffff077224 */ /* 0x002fc800078e0a03 */
[----:B------:R-:W-:Y:S02]  /*0840*/  IMAD.SHL.U32 R252, R28, 0x40, RZ ;  /* 0x000000401cfc7824 */ /* 0x000fe400078e00ff */
[----:B------:R-:W-:-:S03]  /*0850*/  IMAD R7, R7, R20, RZ ;  /* 0x0000001407077224 */ /* 0x000fc600078e02ff */
[----:B------:R-:W-:Y:S01]  /*0860*/  LOP3.LUT R5, R252, R5, RZ, 0xfc, !PT ;  /* 0x00000005fc057212 */ /* 0x000fe200078efcff */
[----:B------:R-:W-:-:S03]  /*0870*/  IMAD.HI.U32 R3, R3, R7, R2 ;  /* 0x0000000703037227 */ /* 0x000fc600078e0002 */
[C---:B------:R-:W-:Y:S02]  /*0880*/  LOP3.LUT R18, R5.reuse, 0x3c, RZ, 0xfc, !PT ;  /* 0x0000003c05127812 */ /* 0x040fe400078efcff */
[----:B------:R-:W-:Y:S02]  /*0890*/  IABS R4, R5 ;  /* 0x0000000500047213 */ /* 0x000fe40000000000 */
[----:B------:R-:W-:Y:S02]  /*08a0*/  IABS R17, R18 ;  /* 0x0000001200117213 */ /* 0x000fe40000000000 */
[----:B------:R-:W-:Y:S01]  /*08b0*/  LOP3.LUT R6, R5, 0x4, RZ, 0xfc, !PT ;  /* 0x0000000405067812 */ /* 0x000fe200078efcff */
[----:B------:R-:W-:Y:S01]  /*08c0*/  IMAD.HI.U32 R0, R3, R4, RZ ;  /* 0x0000000403007227 */ /* 0x000fe200078e00ff */
[----:B------:R-:W-:Y:S02]  /*08d0*/  LOP3.LUT R9, R5, 0x8, RZ, 0xfc, !PT ;  /* 0x0000000805097812 */ /* 0x000fe400078efcff */
[----:B------:R-:W-:Y:S01]  /*08e0*/  IABS R8, R6 ;  /* 0x0000000600087213 */ /* 0x000fe20000000000 */
[----:B------:R-:W-:Y:S01]  /*08f0*/  IMAD.HI.U32 R2, R3, R17, RZ ;  /* 0x0000001103027227 */ /* 0x000fe200078e00ff */
[----:B------:R-:W-:-:S02]  /*0900*/  IABS R10, R9 ;  /* 0x00000009000a7213 */ /* 0x000fc40000000000 */
[----:B------:R-:W-:Y:S01]  /*0910*/  ISETP.GE.AND P5, PT, R6, RZ, PT ;  /* 0x000000ff0600720c */ /* 0x000fe20003fa6270 */
[----:B------:R-:W-:Y:S01]  /*0920*/  IMAD.MOV R2, RZ, RZ, -R2 ;  /* 0x000000ffff027224 */ /* 0x000fe200078e0a02 */
[----:B------:R-:W-:Y:S01]  /*0930*/  ISETP.GE.AND P3, PT, R9, RZ, PT ;  /* 0x000000ff0900720c */ /* 0x000fe20003f66270 */
[----:B------:R-:W-:Y:S01]  /*0940*/  IMAD.MOV R7, RZ, RZ, -R0 ;  /* 0x000000ffff077224 */ /* 0x000fe200078e0a00 */
[C---:B------:R-:W-:Y:S01]  /*0950*/  LOP3.LUT R14, R5.reuse, 0xc, RZ, 0xfc, !PT ;  /* 0x0000000c050e7812 */ /* 0x040fe200078efcff */
[C---:B------:R-:W-:Y:S01]  /*0960*/  IMAD R17, R20.reuse, R2, R17 ;  /* 0x0000000214117224 */ /* 0x040fe200078e0211 */
[----:B------:R-:W-:Y:S01]  /*0970*/  LOP3.LUT R29, R5, 0x10, RZ, 0xfc, !PT ;  /* 0x00000010051d7812 */ /* 0x000fe200078efcff */
[----:B------:R-:W-:Y:S01]  /*0980*/  IMAD.MOV.U32 R2, RZ, RZ, c[0x0][0x180] ;  /* 0x00006000ff027624 */ /* 0x000fe200078e00ff */
[----:B------:R-:W-:Y:S01]  /*0990*/  IABS R12, R14 ;  /* 0x0000000e000c7213 */ /* 0x000fe20000000000 */
[C---:B------:R-:W-:Y:S01]  /*09a0*/  IMAD R0, R20.reuse, R7, R4 ;  /* 0x0000000714007224 */ /* 0x040fe200078e0204 */
[----:B------:R-:W-:Y:S01]  /*09b0*/  ISETP.GT.U32.AND P0, PT, R20, R17, PT ;  /* 0x000000111400720c */ /* 0x000fe20003f04070 */
[----:B------:R-:W-:Y:S01]  /*09c0*/  IMAD.HI.U32 R6, R3, R10, RZ ;  /* 0x0000000a03067227 */ /* 0x000fe200078e00ff */
[----:B------:R-:W-:-:S02]  /*09d0*/  IADD3 R4, R2, -0x1f, RZ ;  /* 0xffffffe102047810 */ /* 0x000fc40007ffe0ff */
[----:B------:R-:W-:Y:S01]  /*09e0*/  ISETP.GT.U32.AND P4, PT, R20, R0, PT ;  /* 0x000000001400720c */ /* 0x000fe20003f84070 */
[----:B------:R-:W-:Y:S01]  /*09f0*/  IMAD.MOV R11, RZ, RZ, -R6 ;  /* 0x000000ffff0b7224 */ /* 0x000fe200078e0a06 */
[----:B------:R-:W-:Y:S01]  /*0a00*/  ISETP.GE.U32.AND P2, PT, R4, 0x7fffffc2, PT ;  /* 0x7fffffc20400780c */ /* 0x000fe20003f46070 */
[----:B------:R-:W-:Y:S01]  /*0a10*/  IMAD.HI.U32 R4, R3, R8, RZ ;  /* 0x0000000803047227 */ /* 0x000fe200078e00ff */
[C---:B------:R-:W-:Y:S02]  /*0a20*/  LOP3.LUT R32, R5.reuse, 0x1c, RZ, 0xfc, !PT ;  /* 0x0000001c05207812 */ /* 0x040fe400078efcff */
[----:B------:R-:W-:Y:S01]  /*0a30*/  LOP3.LUT R30, R5, 0x14, RZ, 0xfc, !PT ;  /* 0x00000014051e7812 */ /* 0x000fe200078efcff */
[----:B------:R-:W-:Y:S01]  /*0a40*/  IMAD.MOV R9, RZ, RZ, -R4 ;  /* 0x000000ffff097224 */ /* 0x000fe200078e0a04 */
[----:B------:R-:W-:Y:S01]  /*0a50*/  IABS R15, R32 ;  /* 0x00000020000f7213 */ /* 0x000fe20000000000 */
[----:B------:R-:W-:Y:S01]  /*0a60*/  @!P0 IMAD.IADD R17, R17, 0x1, -R20 ;  /* 0x0000000111118824 */ /* 0x000fe200078e0a14 */
[----:B------:R-:W-:Y:S01]  /*0a70*/  LOP3.LUT R31, R5, 0x18, RZ, 0xfc, !PT ;  /* 0x00000018051f7812 */ /* 0x000fe200078efcff */
[----:B------:R-:W-:Y:S01]  /*0a80*/  IMAD R6, R20, R9, R8 ;  /* 0x0000000914067224 */ /* 0x000fe200078e0208 */
[----:B------:R-:W-:Y:S01]  /*0a90*/  ISETP.GE.AND P0, PT, R14, RZ, PT ;  /* 0x000000ff0e00720c */ /* 0x000fe20003f06270 */
[----:B------:R-:W-:Y:S01]  /*0aa0*/  IMAD.HI.U32 R7, R3, R12, RZ ;  /* 0x0000000c03077227 */ /* 0x000fe200078e00ff */
[----:B------:R-:W-:-:S02]  /*0ab0*/  ISETP.GT.U32.AND P1, PT, R20, R17, PT ;  /* 0x000000111400720c */ /* 0x000fc40003f24070 */
[----:B------:R-:W-:Y:S01]  /*0ac0*/  ISETP.GT.U32.AND P6, PT, R20, R6, PT ;  /* 0x000000061400720c */ /* 0x000fe20003fc4070 */
[----:B------:R-:W-:Y:S01]  /*0ad0*/  @!P4 IMAD.IADD R0, R0, 0x1, -R20 ;  /* 0x000000010000c824 */ /* 0x000fe200078e0a14 */
[----:B------:R-:W-:Y:S01]  /*0ae0*/  IABS R14, R31 ;  /* 0x0000001f000e7213 */ /* 0x000fe20000000000 */
[----:B------:R-:W-:Y:S01]  /*0af0*/  IMAD.MOV R13, RZ, RZ, -R7 ;  /* 0x000000ffff0d7224 */ /* 0x000fe200078e0a07 */
[----:B------:R-:W-:Y:S01]  /*0b00*/  LOP3.LUT R33, R5, 0x20, RZ, 0xfc, !PT ;  /* 0x0000002005217812 */ /* 0x000fe200078efcff */
[C---:B------:R-:W-:Y:S01]  /*0b10*/  IMAD R7, R20.reuse, R11, R10 ;  /* 0x0000000b14077224 */ /* 0x040fe200078e020a */
[C---:B------:R-:W-:Y:S01]  /*0b20*/  ISETP.GT.U32.AND P4, PT, R20.reuse, R0, PT ;  /* 0x000000001400720c */ /* 0x040fe20003f84070 */
[----:B------:R-:W-:Y:S01]  /*0b30*/  IMAD R8, R20, R13, R12 ;  /* 0x0000000d14087224 */ /* 0x000fe200078e020c */
[----:B------:R-:W-:Y:S01]  /*0b40*/  IABS R12, R29 ;  /* 0x0000001d000c7213 */ /* 0x000fe20000000000 */
[----:B------:R-:W-:Y:S01]  /*0b50*/  IMAD.HI.U32 R11, R3, R14, RZ ;  /* 0x0000000e030b7227 */ /* 0x000fe200078e00ff */
[----:B------:R-:W-:-:S02]  /*0b60*/  IABS R13, R30 ;  /* 0x0000001e000d7213 */ /* 0x000fc40000000000 */
[----:B------:R-:W-:Y:S01]  /*0b70*/  LOP3.LUT R34, R5, 0x24, RZ, 0xfc, !PT ;  /* 0x0000002405227812 */ /* 0x000fe200078efcff */
[--C-:B------:R-:W-:Y:S01]  /*0b80*/  @!P1 IMAD.IADD R17, R17, 0x1, -R20.reuse ;  /* 0x0000000111119824 */ /* 0x100fe200078e0a14 */
[----:B------:R-:W-:Y:S01]  /*0b90*/  ISETP.GT.U32.AND P1, PT, R20, R7, PT ;  /* 0x000000071400720c */ /* 0x000fe20003f24070 */
[--C-:B------:R-:W-:Y:S01]  /*0ba0*/  @!P6 IMAD.IADD R6, R6, 0x1, -R20.reuse ;  /* 0x000000010606e824 */ /* 0x100fe200078e0a14 */
[----:B------:R-:W-:Y:S01]  /*0bb0*/  ISETP.GE.AND P6, PT, R5, RZ, PT ;  /* 0x000000ff0500720c */ /* 0x000fe20003fc6270 */
[----:B------:R-:W-:Y:S01]  /*0bc0*/  IMAD.HI.U32 R9, R3, R12, RZ ;  /* 0x0000000c03097227 */ /* 0x000fe200078e00ff */
[C---:B------:R-:W-:Y:S02]  /*0bd0*/  LOP3.LUT R36, R5.reuse, 0x2c, RZ, 0xfc, !PT ;  /* 0x0000002c05247812 */ /* 0x040fe400078efcff */
[C---:B------:R-:W-:Y:S01]  /*0be0*/  LOP3.LUT R35, R5.reuse, 0x28, RZ, 0xfc, !PT ;  /* 0x0000002805237812 */ /* 0x040fe200078efcff */
[----:B------:R-:W-:Y:S01]  /*0bf0*/  @!P4 IMAD.IADD R0, R0, 0x1, -R20 ;  /* 0x000000010000c824 */ /* 0x000fe200078e0a14 */
[C---:B------:R-:W-:Y:S01]  /*0c00*/  ISETP.GT.U32.AND P4, PT, R20.reuse, R8, PT ;  /* 0x000000081400720c */ /* 0x040fe20003f84070 */
[----:B------:R-:W-:Y:S01]  /*0c10*/  IMAD.MOV R9, RZ, RZ, -R9 ;  /* 0x000000ffff097224 */ /* 0x000fe200078e0a09 */
[----:B------:R-:W-:Y:S01]  /*0c20*/  IABS R22, R36 ;  /* 0x0000002400167213 */ /* 0x000fe20000000000 */
[----:B------:R-:W-:Y:S01]  /*0c30*/  IMAD.MOV.U32 R4, RZ, RZ, R0 ;  /* 0x000000ffff047224 */ /* 0x000fe200078e0000 */
[----:B------:R-:W-:Y:S01]  /*0c40*/  LOP3.LUT R37, R5, 0x30, RZ, 0xfc, !PT ;  /* 0x0000003005257812 */ /* 0x000fe200078efcff */
[----:B------:R-:W-:Y:S01]  /*0c50*/  @!P1 IMAD.IADD R7, R7, 0x1, -R20 ;  /* 0x0000000107079824 */ /* 0x000fe200078e0a14 */
[C---:B------:R-:W-:Y:S01]  /*0c60*/  ISETP.GT.U32.AND P1, PT, R20.reuse, R6, PT ;  /* 0x000000061400720c */ /* 0x040fe20003f24070 */
[----:B------:R-:W-:Y:S01]  /*0c70*/  @!P6 IMAD.MOV R4, RZ, RZ, -R4 ;  /* 0x000000ffff04e224 */ /* 0x000fe200078e0a04 */
[----:B------:R-:W-:Y:S01]  /*0c80*/  IABS R24, R37 ;  /* 0x0000002500187213 */ /* 0x000fe20000000000 */
[----:B------:R-:W-:Y:S01]  /*0c90*/  IMAD.HI.U32 R0, R3, R15, RZ ;  /* 0x0000000f03007227 */ /* 0x000fe200078e00ff */
[----:B------:R-:W-:-:S02]  /*0ca0*/  ISETP.GT.U32.AND P6, PT, R20, R7, PT ;  /* 0x000000071400720c */ /* 0x000fc40003fc4070 */
[C---:B------:R-:W-:Y:S01]  /*0cb0*/  IADD3 R40, R2.reuse, -0x1a, RZ ;  /* 0xffffffe602287810 */ /* 0x040fe20007ffe0ff */
[----:B------:R-:W-:Y:S01]  /*0cc0*/  IMAD.MOV R16, RZ, RZ, -R0 ;  /* 0x000000ffff107224 */ /* 0x000fe200078e0a00 */
[----:B------:R-:W-:Y:S01]  /*0cd0*/  IADD3 R44, R2, -0x20, RZ ;  /* 0xffffffe0022c7810 */ /* 0x000fe20007ffe0ff */
[----:B------:R-:W-:Y:S02]  /*0ce0*/  @!P4 IMAD.IADD R8, R8, 0x1, -R20 ;  /* 0x000000010808c824 */ /* 0x000fe400078e0a14 */
[C---:B------:R-:W-:Y:S02]  /*0cf0*/  IMAD R0, R20.reuse, R9, R12 ;  /* 0x0000000914007224 */ /* 0x040fe400078e020c */
[----:B------:R-:W-:Y:S01]  /*0d00*/  IMAD.HI.U32 R10, R3, R13, RZ ;  /* 0x0000000d030a7227 */ /* 0x000fe200078e00ff */
[----:B------:R-:W-:-:S03]  /*0d10*/  ISETP.GT.U32.AND P4, PT, R20, R8, PT ;  /* 0x000000081400720c */ /* 0x000fc60003f84070 */
[----:B------:R-:W-:Y:S01]  /*0d20*/  @!P6 IMAD.IADD R7, R7, 0x1, -R20 ;  /* 0x000000010707e824 */ /* 0x000fe200078e0a14 */
[C---:B------:R-:W-:Y:S01]  /*0d30*/  ISETP.GT.U32.AND P6, PT, R20.reuse, R0, PT ;  /* 0x000000001400720c */ /* 0x040fe20003fc4070 */
[----:B------:R-:W-:Y:S02]  /*0d40*/  IMAD.MOV R10, RZ, RZ, -R10 ;  /* 0x000000ffff0a7224 */ /* 0x000fe400078e0a0a */
[----:B------:R-:W-:Y:S02]  /*0d50*/  IMAD.MOV R11, RZ, RZ, -R11 ;  /* 0x000000ffff0b7224 */ /* 0x000fe400078e0a0b */
[C---:B------:R-:W-:Y:S01]  /*0d60*/  IMAD R9, R20.reuse, R10, R13 ;  /* 0x0000000a14097224 */ /* 0x040fe200078e020d */
[----:B------:R-:W-:Y:S01]  /*0d70*/  IABS R13, R33 ;  /* 0x00000021000d7213 */ /* 0x000fe20000000000 */
[C---:B------:R-:W-:Y:S02]  /*0d80*/  IMAD R11, R20.reuse, R11, R14 ;  /* 0x0000000b140b7224 */ /* 0x040fe400078e020e */
[----:B------:R-:W-:Y:S01]  /*0d90*/  IMAD R12, R20, R16, R15 ;  /* 0x00000010140c7224 */ /* 0x000fe200078e020f */
[----:B------:R-:W-:Y:S01]  /*0da0*/  IABS R16, R34 ;  /* 0x0000002200107213 */ /* 0x000fe20000000000 */
[----:B------:R-:W-:Y:S01]  /*0db0*/  @!P4 IMAD.IADD R8, R8, 0x1, -R20 ;  /* 0x000000010808c824 */ /* 0x000fe200078e0a14 */
[----:B------:R-:W-:Y:S01]  /*0dc0*/  ISETP.GT.U32.AND P4, PT, R20, R9, PT ;  /* 0x000000091400720c */ /* 0x000fe20003f84070 */
[----:B------:R-:W-:-:S04]  /*0dd0*/  IMAD.HI.U32 R10, R3, R13, RZ ;  /* 0x0000000d030a7227 */ /* 0x000fc800078e00ff */
[--C-:B------:R-:W-:Y:S01]  /*0de0*/  @!P6 IMAD.IADD R0, R0, 0x1, -R20.reuse ;  /* 0x000000010000e824 */ /* 0x100fe200078e0a14 */
[----:B------:R-:W-:Y:S01]  /*0df0*/  ISETP.GT.U32.AND P6, PT, R20, R11, PT ;  /* 0x0000000b1400720c */ /* 0x000fe20003fc4070 */
[----:B------:R-:W-:Y:S01]  /*0e00*/  @!P1 IMAD.IADD R6, R6, 0x1, -R20 ;  /* 0x0000000106069824 */ /* 0x000fe200078e0a14 */
[----:B------:R-:W-:Y:S01]  /*0e10*/  ISETP.GE.AND P1, PT, R18, RZ, PT ;  /* 0x000000ff1200720c */ /* 0x000fe20003f26270 */
[----:B------:R-:W-:Y:S01]  /*0e20*/  IMAD.MOV R14, RZ, RZ, -R10 ;  /* 0x000000ffff0e7224 */ /* 0x000fe200078e0a0a */
[----:B------:R-:W-:Y:S01]  /*0e30*/  IABS R18, R35 ;  /* 0x0000002300127213 */ /* 0x000fe20000000000 */
[----:B------:R-:W-:-:S04]  /*0e40*/  IMAD.HI.U32 R10, R3, R16, RZ ;  /* 0x00000010030a7227 */ /* 0x000fc800078e00ff */
[----:B------:R-:W-:-:S04]  /*0e50*/  IMAD.HI.U32 R15, R3, R22, RZ ;  /* 0x00000016030f7227 */ /* 0x000fc800078e00ff */
[----:B------:R-:W-:Y:S02]  /*0e60*/  IMAD R13, R20, R14, R13 ;  /* 0x0000000e140d7224 */ /* 0x000fe400078e020d */
[----:B------:R-:W-:-:S04]  /*0e70*/  IMAD.HI.U32 R14, R3, R18, RZ ;  /* 0x00000012030e7227 */ /* 0x000fc800078e00ff */
[----:B------:R-:W-:Y:S02]  /*0e80*/  IMAD.MOV R19, RZ, RZ, -R10 ;  /* 0x000000ffff137224 */ /* 0x000fe400078e0a0a */
[----:B------:R-:W-:Y:S02]  /*0e90*/  IMAD.MOV R23, RZ, RZ, -R15 ;  /* 0x000000ffff177224 */ /* 0x000fe400078e0a0f */
[----:B------:R-:W-:Y:S02]  /*0ea0*/  IMAD.MOV R21, RZ, RZ, -R14 ;  /* 0x000000ffff157224 */ /* 0x000fe400078e0a0e */
[--C-:B------:R-:W-:Y:S01]  /*0eb0*/  @!P4 IMAD.IADD R9, R9, 0x1, -R20.reuse ;  /* 0x000000010909c824 */ /* 0x100fe200078e0a14 */
[C---:B------:R-:W-:Y:S01]  /*0ec0*/  ISETP.GT.U32.AND P4, PT, R20.reuse, R12, PT ;  /* 0x0000000c1400720c */ /* 0x040fe20003f84070 */
[----:B------:R-:W-:Y:S01]  /*0ed0*/  @!P6 IMAD.IADD R11, R11, 0x1, -R20 ;  /* 0x000000010b0be824 */ /* 0x000fe200078e0a14 */
[C---:B------:R-:W-:Y:S01]  /*0ee0*/  ISETP.GT.U32.AND P6, PT, R20.reuse, R13, PT ;  /* 0x0000000d1400720c */ /* 0x040fe20003fc4070 */
[----:B------:R-:W-:-:S02]  /*0ef0*/  IMAD R14, R20, R19, R16 ;  /* 0x00000013140e7224 */ /* 0x000fc400078e0210 */
[C---:B------:R-:W-:Y:S01]  /*0f00*/  IMAD R16, R20.reuse, R23, R22 ;  /* 0x0000001714107224 */ /* 0x040fe200078e0216 */
[----:B------:R-:W-:Y:S01]  /*0f10*/  LOP3.LUT R23, R5, 0x38, RZ, 0xfc, !PT ;  /* 0x0000003805177812 */ /* 0x000fe200078efcff */
[----:B------:R-:W-:Y:S02]  /*0f20*/  IMAD.MOV.U32 R22, RZ, RZ, R17 ;  /* 0x000000ffff167224 */ /* 0x000fe400078e0011 */
[----:B------:R-:W-:Y:S01]  /*0f30*/  @!P5 IMAD.MOV R6, RZ, RZ, -R6 ;  /* 0x000000ffff06d224 */ /* 0x000fe200078e0a06 */
[C---:B------:R-:W-:Y:S01]  /*0f40*/  ISETP.GT.U32.AND P5, PT, R20.reuse, R9, PT ;  /* 0x000000091400720c */ /* 0x040fe20003fa4070 */
[----:B------:R-:W-:Y:S01]  /*0f50*/  @!P1 IMAD.MOV R22, RZ, RZ, -R22 ;  /* 0x000000ffff169224 */ /* 0x000fe200078e0a16 */
[----:B------:R-:W-:Y:S01]  /*0f60*/  ISETP.GT.U32.AND P1, PT, R20, R0, PT ;  /* 0x000000001400720c */ /* 0x000fe20003f24070 */
[--C-:B------:R-:W-:Y:S01]  /*0f70*/  @!P4 IMAD.IADD R12, R12, 0x1, -R20.reuse ;  /* 0x000000010c0cc824 */ /* 0x100fe200078e0a14 */
[----:B------:R-:W-:Y:S01]  /*0f80*/  ISETP.GE.AND P4, PT, R29, RZ, PT ;  /* 0x000000ff1d00720c */ /* 0x000fe20003f86270 */
[----:B------:R-:W-:Y:S01]  /*0f90*/  @!P6 IMAD.IADD R13, R13, 0x1, -R20 ;  /* 0x000000010d0de824 */ /* 0x000fe200078e0a14 */
[----:B------:R-:W-:Y:S01]  /*0fa0*/  LOP3.LUT R29, R5, 0x34, RZ, 0xfc, !PT ;  /* 0x00000034051d7812 */ /* 0x000fe200078efcff */
[C---:B------:R-:W-:Y:S01]  /*0fb0*/  IMAD R15, R20.reuse, R21, R18 ;  /* 0x00000015140f7224 */ /* 0x040fe200078e0212 */
[----:B------:R-:W-:Y:S01]  /*0fc0*/  IABS R18, R23 ;  /* 0x0000001700127213 */ /* 0x000fe20000000000 */
[----:B------:R-:W-:Y:S01]  /*0fd0*/  @!P3 IMAD.MOV R7, RZ, RZ, -R7 ;  /* 0x000000ffff07b224 */ /* 0x000fe200078e0a07 */
[C---:B------:R-:W-:Y:S01]  /*0fe0*/  ISETP.GT.U32.AND P3, PT, R20.reuse, R11, PT ;  /* 0x0000000b1400720c */ /* 0x040fe20003f64070 */
[----:B------:R-:W-:Y:S01]  /*0ff0*/  IMAD.HI.U32 R10, R3, R24, RZ ;  /* 0x00000018030a7227 */ /* 0x000fe200078e00ff */
[----:B------:R-:W-:-:S02]  /*1000*/  ISETP.GT.U32.AND P6, PT, R20, R13, PT ;  /* 0x0000000d1400720c */ /* 0x000fc40003fc4070 */
[----:B------:R-:W-:Y:S01]  /*1010*/  IABS R17, R29 ;  /* 0x0000001d00117213 */ /* 0x000fe20000000000 */
[--C-:B------:R-:W-:Y:S01]  /*1020*/  @!P1 IMAD.IADD R0, R0, 0x1, -R20.reuse ;  /* 0x0000000100009824 */ /* 0x100fe200078e0a14 */
[C---:B------:R-:W-:Y:S01]  /*1030*/  ISETP.GT.U32.AND P1, PT, R20.reuse, R14, PT ;  /* 0x0000000e1400720c */ /* 0x040fe20003f24070 */
[----:B------:R-:W-:Y:S01]  /*1040*/  @!P5 IMAD.IADD R9, R9, 0x1, -R20 ;  /* 0x000000010909d824 */ /* 0x000fe200078e0a14 */
[C---:B------:R-:W-:Y:S01]  /*1050*/  ISETP.GT.U32.AND P5, PT, R20.reuse, R15, PT ;  /* 0x0000000f1400720c */ /* 0x040fe20003fa4070 */
[----:B------:R-:W-:Y:S01]  /*1060*/  @!P0 IMAD.MOV R8, RZ, RZ, -R8 ;  /* 0x000000ffff088224 */ /* 0x000fe200078e0a08 */
[----:B------:R-:W-:Y:S01]  /*1070*/  ISETP.GT.U32.AND P0, PT, R20, R12, PT ;  /* 0x0000000c1400720c */ /* 0x000fe20003f04070 */
[----:B------:R-:W-:Y:S01]  /*1080*/  IMAD.MOV R5, RZ, RZ, -R10 ;  /* 0x000000ffff057224 */ /* 0x000fe200078e0a0a */
[----:B------:R-:W-:Y:S01]  /*1090*/  IABS R21, c[0x0][0x178] ;  /* 0x00005e0000157a13 */ /* 0x000fe20000000000 */
[----:B------:R-:W-:-:S04]  /*10a0*/  IMAD.HI.U32 R10, R3, R17, RZ ;  /* 0x00000011030a7227 */ /* 0x000fc800078e00ff */
[----:B------:R-:W-:Y:S02]  /*10b0*/  IMAD R5, R20, R5, R24 ;  /* 0x0000000514057224 */ /* 0x000fe400078e0218 */
[----:B------:R-:W-:-:S04]  /*10c0*/  IMAD.HI.U32 R3, R3, R18, RZ ;  /* 0x0000001203037227 */ /* 0x000fc800078e00ff */
[----:B------:R-:W-:Y:S02]  /*10d0*/  IMAD.MOV R10, RZ, RZ, -R10 ;  /* 0x000000ffff0a7224 */ /* 0x000fe400078e0a0a */
[--C-:B------:R-:W-:Y:S01]  /*10e0*/  @!P3 IMAD.IADD R11, R11, 0x1, -R20.reuse ;  /* 0x000000010b0bb824 */ /* 0x100fe200078e0a14 */
[C---:B------:R-:W-:Y:S01]  /*10f0*/  ISETP.GT.U32.AND P3, PT, R20.reuse, R16, PT ;  /* 0x000000101400720c */ /* 0x040fe20003f64070 */
[--C-:B------:R-:W-:Y:S01]  /*1100*/  @!P6 IMAD.IADD R13, R13, 0x1, -R20.reuse ;  /* 0x000000010d0de824 */ /* 0x100fe200078e0a14 */
[C---:B------:R-:W-:Y:S01]  /*1110*/  ISETP.GT.U32.AND P6, PT, R20.reuse, R5, PT ;  /* 0x000000051400720c */ /* 0x040fe20003fc4070 */
[----:B------:R-:W-:Y:S02]  /*1120*/  IMAD.MOV R19, RZ, RZ, -R3 ;  /* 0x000000ffff137224 */ /* 0x000fe400078e0a03 */
[----:B------:R-:W-:Y:S02]  /*1130*/  IMAD R3, R20, R10, R17 ;  /* 0x0000000a14037224 */ /* 0x000fe400078e0211 */
[--C-:B------:R-:W-:Y:S01]  /*1140*/  @!P1 IMAD.IADD R14, R14, 0x1, -R20.reuse ;  /* 0x000000010e0e9824 */ /* 0x100fe200078e0a14 */
[----:B------:R-:W-:Y:S01]  /*1150*/  ISETP.GE.AND P1, PT, R31, RZ, PT ;  /* 0x000000ff1f00720c */ /* 0x000fe20003f26270 */
[----:B------:R-:W-:Y:S01]  /*1160*/  @!P5 IMAD.IADD R15, R15, 0x1, -R20 ;  /* 0x000000010f0fd824 */ /* 0x000fe200078e0a14 */
[----:B------:R-:W-:Y:S01]  /*1170*/  ISETP.GE.AND P5, PT, R32, RZ, PT ;  /* 0x000000ff2000720c */ /* 0x000fe20003fa6270 */
[----:B------:R-:W-:-:S02]  /*1180*/  IMAD.MOV.U32 R10, RZ, RZ, R0 ;  /* 0x000000ffff0a7224 */ /* 0x000fc400078e0000 */
[----:B------:R-:W-:Y:S01]  /*1190*/  @!P0 IMAD.IADD R12, R12, 0x1, -R20 ;  /* 0x000000010c0c8824 */ /* 0x000fe200078e0a14 */
[----:B------:R-:W-:Y:S01]  /*11a0*/  ISETP.GE.AND P0, PT, R30, RZ, PT ;  /* 0x000000ff1e00720c */ /* 0x000fe20003f06270 */
[----:B------:R-:W-:Y:S01]  /*11b0*/  @!P4 IMAD.MOV R10, RZ, RZ, -R10 ;  /* 0x000000ffff0ac224 */ /* 0x000fe200078e0a0a */
[----:B------:R-:W-:Y:S01]  /*11c0*/  ISETP.GT.U32.AND P4, PT, R20, R14, PT ;  /* 0x0000000e1400720c */ /* 0x000fe20003f84070 */
[--C-:B------:R-:W-:Y:S01]  /*11d0*/  @!P3 IMAD.IADD R16, R16, 0x1, -R20.reuse ;  /* 0x000000011010b824 */ /* 0x100fe200078e0a14 */
[----:B------:R-:W-:Y:S01]  /*11e0*/  ISETP.GE.AND P3, PT, R33, RZ, PT ;  /* 0x000000ff2100720c */ /* 0x000fe20003f66270 */
[----:B------:R-:W-:Y:S01]  /*11f0*/  @!P6 IMAD.IADD R5, R5, 0x1, -R20 ;  /* 0x000000010505e824 */ /* 0x000fe200078e0a14 */
[----:B------:R-:W1:Y:S01]  /*1200*/  I2F.RP R0, R21 ;  /* 0x0000001500007306 */ /* 0x000e620000209400 */
[C---:B------:R-:W-:Y:S01]  /*1210*/  IMAD R17, R20.reuse, R19, R18 ;  /* 0x0000001314117224 */ /* 0x040fe200078e0212 */
[C---:B------:R-:W-:Y:S01]  /*1220*/  ISETP.GT.U32.AND P6, PT, R20.reuse, R16, PT ;  /* 0x000000101400720c */ /* 0x040fe20003fc4070 */
[----:B------:R-:W-:Y:S01]  /*1230*/  @!P5 IMAD.MOV R12, RZ, RZ, -R12 ;  /* 0x000000ffff0cd224 */ /* 0x000fe200078e0a0c */
[C---:B------:R-:W-:Y:S01]  /*1240*/  ISETP.GT.U32.AND P5, PT, R20.reuse, R3, PT ;  /* 0x000000031400720c */ /* 0x040fe20003fa4070 */
[----:B------:R-:W-:Y:S01]  /*1250*/  @!P1 IMAD.MOV R11, RZ, RZ, -R11 ;  /* 0x000000ffff0b9224 */ /* 0x000fe200078e0a0b */
[C---:B------:R-:W-:Y:S01]  /*1260*/  ISETP.GT.U32.AND P1, PT, R20.reuse, R5, PT ;  /* 0x000000051400720c */ /* 0x040fe20003f24070 */
[----:B------:R-:W-:Y:S01]  /*1270*/  @!P0 IMAD.MOV R9, RZ, RZ, -R9 ;  /* 0x000000ffff098224 */ /* 0x000fe200078e0a09 */
[----:B------:R-:W-:Y:S01]  /*1280*/  ISETP.GT.U32.AND P0, PT, R20, R15, PT ;  /* 0x0000000f1400720c */ /* 0x000fe20003f04070 */
[----:B------:R-:W-:Y:S01]  /*1290*/  @!P4 IMAD.IADD R14, R14, 0x1, -R20 ;  /* 0x000000010e0ec824 */ /* 0x000fe200078e0a14 */
[----:B------:R-:W-:Y:S01]  /*12a0*/  ISETP.GT.U32.AND P4, PT, R20, R17, PT ;  /* 0x000000111400720c */ /* 0x000fe20003f84070 */
[----:B------:R-:W-:Y:S01]  /*12b0*/  @!P3 IMAD.MOV R13, RZ, RZ, -R13 ;  /* 0x000000ffff0db224 */ /* 0x000fe200078e0a0d */
[----:B------:R-:W-:-:S02]  /*12c0*/  ISETP.GE.AND P3, PT, R34, RZ, PT ;  /* 0x000000ff2200720c */ /* 0x000fc40003f66270 */
[----:B------:R-:W-:Y:S01]  /*12d0*/  IADD3 R18, R2, -0x1d, RZ ;  /* 0xffffffe302127810 */ /* 0x000fe20007ffe0ff */
[--C-:B------:R-:W-:Y:S01]  /*12e0*/  @!P6 IMAD.IADD R16, R16, 0x1, -R20.reuse ;  /* 0x000000011010e824 */ /* 0x100fe200078e0a14 */
[----:B-1----:R-:W1:Y:S01]  /*12f0*/  MUFU.RCP R0, R0 ;  /* 0x0000000000007308 */ /* 0x002e620000001000 */
[--C-:B------:R-:W-:Y:S01]  /*1300*/  @!P5 IMAD.IADD R3, R3, 0x1, -R20.reuse ;  /* 0x000000010303d824 */ /* 0x100fe200078e0a14 */
[----:B------:R-:W-:Y:S01]  /*1310*/  ISETP.GE.U32.AND P6, PT, R18, 0x7fffffc4, PT ;  /* 0x7fffffc41200780c */ /* 0x000fe20003fc6070 */
[--C-:B------:R-:W-:Y:S01]  /*1320*/  @!P1 IMAD.IADD R5, R5, 0x1, -R20.reuse ;  /* 0x0000000105059824 */ /* 0x100fe200078e0a14 */
[----:B------:R-:W-:Y:S01]  /*1330*/  ISETP.GE.AND P1, PT, R36, RZ, PT ;  /* 0x000000ff2400720c */ /* 0x000fe20003f26270 */
[--C-:B------:R-:W-:Y:S01]  /*1340*/  @!P0 IMAD.IADD R15, R15, 0x1, -R20.reuse ;  /* 0x000000010f0f8824 */ /* 0x100fe200078e0a14 */
[----:B------:R-:W-:Y:S01]  /*1350*/  ISETP.GE.AND P0, PT, R35, RZ, PT ;  /* 0x000000ff2300720c */ /* 0x000fe20003f06270 */
[----:B------:R-:W-:Y:S01]  /*1360*/  @!P4 IMAD.IADD R17, R17, 0x1, -R20 ;  /* 0x000000011111c824 */ /* 0x000fe200078e0a14 */
[C---:B------:R-:W-:Y:S01]  /*1370*/  ISETP.GT.U32.AND P4, PT, R20.reuse, R3, PT ;  /* 0x000000031400720c */ /* 0x040fe20003f84070 */
[----:B------:R-:W-:Y:S01]  /*1380*/  @!P3 IMAD.MOV R14, RZ, RZ, -R14 ;  /* 0x000000ffff0eb224 */ /* 0x000fe200078e0a0e */
[----:B------:R-:W-:Y:S01]  /*1390*/  ISETP.GE.AND P5, PT, R37, RZ, PT ;  /* 0x000000ff2500720c */ /* 0x000fe20003fa6270 */
[----:B------:R-:W-:Y:S01]  /*13a0*/  IMAD.MOV.U32 R18, RZ, RZ, R5 ;  /* 0x000000ffff127224 */ /* 0x000fe200078e0005 */
[----:B------:R-:W-:-:S02]  /*13b0*/  ISETP.GT.U32.AND P3, PT, R20, R17, PT ;  /* 0x000000111400720c */ /* 0x000fc40003f64070 */
[----:B------:R-:W-:Y:S02]  /*13c0*/  IADD3 R5, R2, -0x1b, RZ ;  /* 0xffffffe502057810 */ /* 0x000fe40007ffe0ff */
[----:B-1----:R-:W-:Y:S01]  /*13d0*/  IADD3 R0, R0, 0xffffffe, RZ ;  /* 0x0ffffffe00007810 */ /* 0x002fe20007ffe0ff */
[----:B------:R-:W-:Y:S01]  /*13e0*/  @!P1 IMAD.MOV R16, RZ, RZ, -R16 ;  /* 0x000000ffff109224 */ /* 0x000fe200078e0a10 */
[----:B------:R-:W-:Y:S01]  /*13f0*/  ISETP.GE.AND P1, PT, R23, RZ, PT ;  /* 0x000000ff1700720c */ /* 0x000fe20003f26270 */
[----:B------:R-:W-:Y:S01]  /*1400*/  @!P0 IMAD.MOV R15, RZ, RZ, -R15 ;  /* 0x000000ffff0f8224 */ /* 0x000fe200078e0a0f */
[----:B------:R-:W-:Y:S01]  /*1410*/  ISETP.GE.AND P0, PT, R29, RZ, PT ;  /* 0x000000ff1d00720c */ /* 0x000fe20003f06270 */
[----:B------:R-:W-:Y:S01]  /*1420*/  @!P4 IMAD.IADD R3, R3, 0x1, -R20 ;  /* 0x000000010303c824 */ /* 0x000fe200078e0a14 */
[----:B------:R-:W-:Y:S01]  /*1430*/  ISETP.GE.U32.AND P4, PT, R5, 0x7fffffc6, PT ;  /* 0x7fffffc60500780c */ /* 0x000fe20003f86070 */
[----:B------:R-:W-:Y:S01]  /*1440*/  @!P5 IMAD.MOV R18, RZ, RZ, -R18 ;  /* 0x000000ffff12d224 */ /* 0x000fe200078e0a12 */
[C---:B------:R-:W-:Y:S01]  /*1450*/  IADD3 R5, R2.reuse, -0x1c, RZ ;  /* 0xffffffe402057810 */ /* 0x040fe20007ffe0ff */
[----:B------:R-:W-:Y:S01]  /*1460*/  @!P3 IMAD.IADD R17, R17, 0x1, -R20 ;  /* 0x000000011111b824 */ /* 0x000fe200078e0a14 */
[----:B------:R-:W-:Y:S01]  /*1470*/  IADD3 R19, R2, -0x1e, RZ ;  /* 0xffffffe202137810 */ /* 0x000fe20007ffe0ff */
[----:B------:R-:W-:Y:S01]  /*1480*/  IMAD.MOV.U32 R20, RZ, RZ, R3 ;  /* 0x000000ffff147224 */ /* 0x000fe200078e0003 */
[----:B------:R-:W-:-:S02]  /*1490*/  ISETP.GE.U32.AND P3, PT, R5, 0x7fffffc5, PT ;  /* 0x7fffffc50500780c */ /* 0x000fc40003f66070 */
[----:B------:R-:W-:Y:S01]  /*14a0*/  IADD3 R3, R2, -0x19, RZ ;  /* 0xffffffe702037810 */ /* 0x000fe20007ffe0ff */
[----:B------:R1:W2:Y:S01]  /*14b0*/  F2I.FTZ.U32.TRUNC.NTZ R5, R0 ;  /* 0x0000000000057305 */ /* 0x0002a2000021f000 */
[----:B------:R-:W-:Y:S01]  /*14c0*/  ISETP.GE.U32.AND P5, PT, R19, 0x7fffffc3, PT ;  /* 0x7fffffc31300780c */ /* 0x000fe20003fa6070 */
[----:B------:R-:W-:Y:S01]  /*14d0*/  @!P0 IMAD.MOV R20, RZ, RZ, -R20 ;  /* 0x000000ffff148224 */ /* 0x000fe200078e0a14 */
[----:B------:R-:W-:Y:S01]  /*14e0*/  ISETP.GE.U32.AND P0, PT, R3, 0x7fffffc8, PT ;  /* 0x7fffffc80300780c */ /* 0x000fe20003f06070 */
[----:B------:R-:W-:Y:S01]  /*14f0*/  @!P1 IMAD.MOV R17, RZ, RZ, -R17 ;  /* 0x000000ffff119224 */ /* 0x000fe200078e0a11 */
[----:B------:R-:W-:Y:S01]  /*1500*/  ISETP.NE.AND P1, PT, RZ, c[0x0][0x17c], PT ;  /* 0x00005f00ff007a0c */ /* 0x000fe20003f25270 */
[----:B------:R-:W-:Y:S01]  /*1510*/  IMAD.MOV R19, RZ, RZ, -R28 ;  /* 0x000000ffff137224 */ /* 0x000fe200078e0a1c */
[----:B------:R-:W-:-:S03]  /*1520*/  LOP3.LUT R3, RZ, c[0x0][0x17c], RZ, 0x33, !PT ;  /* 0x00005f00ff037a12 */ /* 0x000fc600078e33ff */
[----:B-1----:R-:W-:Y:S01]  /*1530*/  IMAD R0, R26, R19, R27 ;  /* 0x000000131a007224 */ /* 0x002fe200078e021b */
[C---:B------:R-:W-:Y:S02]  /*1540*/  SEL R23, R3.reuse, R4, !P1 ;  /* 0x0000000403177207 */ /* 0x040fe40004800000 */
[----:B------:R-:W-:Y:S01]  /*1550*/  SEL R24, R3, R6, !P1 ;  /* 0x0000000603187207 */ /* 0x000fe20004800000 */
[----:B------:R-:W-:Y:S01]  /*1560*/  IMAD.IADD R0, R25, 0x1, R0 ;  /* 0x0000000119007824 */ /* 0x000fe200078e0200 */
[C---:B------:R-:W-:Y:S02]  /*1570*/  SEL R28, R3.reuse, R7, !P1 ;  /* 0x00000007031c7207 */ /* 0x040fe40004800000 */
[C---:B------:R-:W-:Y:S01]  /*1580*/  SEL R29, R3.reuse, R8, !P1 ;  /* 0x00000008031d7207 */ /* 0x040fe20004800000 */
[----:B------:R-:W-:Y:S01]  /*1590*/  IMAD R43, R0, 0x100, R41 ;  /* 0x00000100002b7824 */ /* 0x000fe200078e0229 */
[C---:B------:R-:W-:Y:S02]  /*15a0*/  SEL R30, R3.reuse, R10, !P1 ;  /* 0x0000000a031e7207 */ /* 0x040fe40004800000 */
[----:B------:R-:W-:-:S02]  /*15b0*/  SEL R31, R3, R9, !P1 ;  /* 0x00000009031f7207 */ /* 0x000fc40004800000 */
[C---:B------:R-:W-:Y:S01]  /*15c0*/  SEL R32, R3.reuse, R11, !P1 ;  /* 0x0000000b03207207 */ /* 0x040fe20004800000 */
[----:B------:R-:W-:Y:S01]  /*15d0*/  STL [R1+0x198], R43 ;  /* 0x0001982b01007387 */ /* 0x000fe20000100800 */
[C---:B------:R-:W-:Y:S02]  /*15e0*/  SEL R33, R3.reuse, R12, !P1 ;  /* 0x0000000c03217207 */ /* 0x040fe40004800000 */
[C---:B------:R-:W-:Y:S02]  /*15f0*/  SEL R34, R3.reuse, R13, !P1 ;  /* 0x0000000d03227207 */ /* 0x040fe40004800000 */
[C---:B------:R-:W-:Y:S02]  /*1600*/  SEL R35, R3.reuse, R14, !P1 ;  /* 0x0000000e03237207 */ /* 0x040fe40004800000 */
[C---:B------:R-:W-:Y:S02]  /*1610*/  SEL R36, R3.reuse, R15, !P1 ;  /* 0x0000000f03247207 */ /* 0x040fe40004800000 */
[----:B------:R-:W-:-:S02]  /*1620*/  SEL R37, R3, R16, !P1 ;  /* 0x0000001003257207 */ /* 0x000fc40004800000 */
[C---:B------:R-:W-:Y:S02]  /*1630*/  SEL R38, R3.reuse, R18, !P1 ;  /* 0x0000001203267207 */ /* 0x040fe40004800000 */
[C---:B------:R-:W-:Y:S02]  /*1640*/  SEL R20, R3.reuse, R20, !P1 ;  /* 0x0000001403147207 */ /* 0x040fe40004800000 */
[C---:B------:R-:W-:Y:S02]  /*1650*/  SEL R39, R3.reuse, R17, !P1 ;  /* 0x0000001103277207 */ /* 0x040fe40004800000 */
[----:B------:R-:W-:Y:S02]  /*1660*/  SEL R22, R3, R22, !P1 ;  /* 0x0000001603167207 */ /* 0x000fe40004800000 */
[C---:B------:R-:W-:Y:S02]  /*1670*/  IADD3 R3, R2.reuse, -0x17, RZ ;  /* 0xffffffe902037810 */ /* 0x040fe40007ffe0ff */
[----:B------:R-:W-:Y:S01]  /*1680*/  IADD3 R4, R2, -0x18, RZ ;  /* 0xffffffe802047810 */ /* 0x000fe20007ffe0ff */
[----:B------:R-:W-:Y:S01]  /*1690*/  IMAD R22, R22, c[0x0][0x190], RZ ;  /* 0x0000640016167a24 */ /* 0x000fe200078e02ff */
[----:B------:R-:W-:-:S02]  /*16a0*/  SEL R18, RZ, 0x1fffe, P2 ;  /* 0x0001fffeff127807 */ /* 0x000fc40001000000 */
[----:B------:R-:W-:Y:S02]  /*16b0*/  ISETP.GE.U32.AND P2, PT, R3, 0x7fffffca, PT ;  /* 0x7fffffca0300780c */ /* 0x000fe40003f46070 */
[----:B------:R-:W-:Y:S02]  /*16c0*/  SEL R16, RZ, 0x7fff8, P6 ;  /* 0x0007fff8ff107807 */ /* 0x000fe40003000000 */
[----:B------:R-:W-:Y:S01]  /*16d0*/  ISETP.GE.U32.AND P6, PT, R4, 0x7fffffc9, PT ;  /* 0x7fffffc90400780c */ /* 0x000fe20003fc6070 */
[----:B--2---:R-:W-:Y:S01]  /*16e0*/  IMAD.MOV R4, RZ, RZ, -R5 ;  /* 0x000000ffff047224 */ /* 0x004fe200078e0a05 */
[----:B------:R-:W-:Y:S02]  /*16f0*/  IADD3 R3, R2, -0x15, RZ ;  /* 0xffffffeb02037810 */ /* 0x000fe40007ffe0ff */
[----:B------:R-:W-:Y:S02]  /*1700*/  SEL R15, RZ, 0x4, P5 ;  /* 0x00000004ff0f7807 */ /* 0x000fe40002800000 */
[----:B------:R-:W-:Y:S01]  /*1710*/  ISETP.GE.U32.AND P5, PT, R3, 0x7fffffcc, PT ;  /* 0x7fffffcc0300780c */ /* 0x000fe20003fa6070 */
[----:B------:R-:W-:Y:S01]  /*1720*/  IMAD R3, R4, R21, RZ ;  /* 0x0000001504037224 */ /* 0x000fe200078e02ff */
[----:B------:R-:W-:Y:S01]  /*1730*/  IADD3 R6, R2, -0x16, RZ ;  /* 0xffffffea02067810 */ /* 0x000fe20007ffe0ff */
[----:B------:R-:W-:Y:S01]  /*1740*/  IMAD.MOV.U32 R4, RZ, RZ, RZ ;  /* 0x000000ffff047224 */ /* 0x000fe200078e00ff */
[----:B------:R-:W-:-:S02]  /*1750*/  IABS R0, R43 ;  /* 0x0000002b00007213 */ /* 0x000fc40000000000 */
[----:B------:R-:W-:Y:S01]  /*1760*/  IADD3 R42, R43, 0x80, RZ ;  /* 0x000000802b2a7810 */ /* 0x000fe20007ffe0ff */
[----:B------:R-:W-:Y:S01]  /*1770*/  IMAD.HI.U32 R4, R5, R3, R4 ;  /* 0x0000000305047227 */ /* 0x000fe200078e0004 */
[----:B------:R-:W-:Y:S02]  /*1780*/  SEL R14, RZ, 0x1fffe, P4 ;  /* 0x0001fffeff0e7807 */ /* 0x000fe40002000000 */
[----:B------:R-:W-:Y:S01]  /*1790*/  ISETP.GE.U32.AND P4, PT, R6, 0x7fffffcb, PT ;  /* 0x7fffffcb0600780c */ /* 0x000fe20003f86070 */
[----:B------:R-:W-:Y:S01]  /*17a0*/  IMAD.MOV.U32 R3, RZ, RZ, R0 ;  /* 0x000000ffff037224 */ /* 0x000fe200078e0000 */
[----:B------:R-:W-:Y:S01]  /*17b0*/  IABS R6, R42 ;  /* 0x0000002a00067213 */ /* 0x000fe20000000000 */
[----:B------:R1:W-:Y:S01]  /*17c0*/  STL [R1+0x19c], R42 ;  /* 0x00019c2a01007387 */ /* 0x0003e20000100800 */
[----:B------:R-:W-:Y:S01]  /*17d0*/  SEL R10, RZ, 0x1, P6 ;  /* 0x00000001ff0a7807 */ /* 0x000fe20003000000 */
[----:B------:R-:W-:Y:S01]  /*17e0*/  IMAD.HI.U32 R0, R4, R3, RZ ;  /* 0x0000000304007227 */ /* 0x000fe200078e00ff */
[----:B------:R-:W-:-:S02]  /*17f0*/  SEL R9, RZ, 0x7fff8, P5 ;  /* 0x0007fff8ff097807 */ /* 0x000fc40002800000 */
[----:B------:R-:W-:Y:S01]  /*1800*/  IADD3 R8, R2, -0x14, RZ ;  /* 0xffffffec02087810 */ /* 0x000fe20007ffe0ff */
[----:B------:R-:W-:Y:S01]  /*1810*/  IMAD.HI.U32 R4, R4, R6, RZ ;  /* 0x0000000604047227 */ /* 0x000fe200078e00ff */
[----:B------:R-:W-:Y:S02]  /*1820*/  SEL R13, RZ, 0x7fff8, P0 ;  /* 0x0007fff8ff0d7807 */ /* 0x000fe40000000000 */
[----:B------:R-:W-:Y:S01]  /*1830*/  ISETP.GE.U32.AND P0, PT, R8, 0x7fffffcd, PT ;  /* 0x7fffffcd0800780c */ /* 0x000fe20003f06070 */
[----:B------:R-:W-:Y:S01]  /*1840*/  IMAD.MOV R0, RZ, RZ, -R0 ;  /* 0x000000ffff007224 */ /* 0x000fe200078e0a00 */
[----:B------:R-:W-:Y:S01]  /*1850*/  IADD3 R8, R2, -0x5, RZ ;  /* 0xfffffffb02087810 */ /* 0x000fe20007ffe0ff */
[----:B------:R-:W-:Y:S01]  /*1860*/  IMAD.MOV R4, RZ, RZ, -R4 ;  /* 0x000000ffff047224 */ /* 0x000fe200078e0a04 */
[----:B------:R-:W-:Y:S01]  /*1870*/  SEL R11, RZ, 0x1fffe, P2 ;  /* 0x0001fffeff0b7807 */ /* 0x000fe20001000000 */
[C---:B------:R-:W-:Y:S01]  /*1880*/  IMAD R0, R21.reuse, R0, R3 ;  /* 0x0000000015007224 */ /* 0x040fe200078e0203 */
[----:B------:R-:W-:Y:S01]  /*1890*/  ISETP.GE.U32.AND P2, PT, R8, 0x7fffffdc, PT ;  /* 0x7fffffdc0800780c */ /* 0x000fe20003f46070 */
[C---:B------:R-:W-:Y:S01]  /*18a0*/  IMAD R3, R21.reuse, R4, R6 ;  /* 0x0000000415037224 */ /* 0x040fe200078e0206 */
[----:B------:R-:W-:Y:S01]  /*18b0*/  IADD3 R4, R2, -0x9, RZ ;  /* 0xfffffff702047810 */ /* 0x000fe20007ffe0ff */
[----:B------:R-:W-:Y:S01]  /*18c0*/  IMAD.IADD R10, R10, 0x1, R11 ;  /* 0x000000010a0a7824 */ /* 0x000fe200078e020b */
[----:B------:R-:W-:Y:S01]  /*18d0*/  ISETP.GT.U32.AND P6, PT, R21, R0, PT ;  /* 0x000000001500720c */ /* 0x000fe20003fc4070 */
[----:B------:R-:W-:Y:S01]  /*18e0*/  IMAD R11, R35, c[0x0][0x190], RZ ;  /* 0x00006400230b7a24 */ /* 0x000fe200078e02ff */
[----:B------:R-:W-:-:S02]  /*18f0*/  ISETP.GT.U32.AND P5, PT, R21, R3, PT ;  /* 0x000000031500720c */ /* 0x000fc40003fa4070 */
[----:B------:R-:W-:Y:S02]  /*1900*/  IADD3 R17, R2, -0x12, RZ ;  /* 0xffffffee02117810 */ /* 0x000fe40007ffe0ff */
[----:B------:R-:W-:Y:S02]  /*1910*/  SEL R8, RZ, 0x4, P4 ;  /* 0x00000004ff087807 */ /* 0x000fe40002000000 */
[----:B------:R-:W-:Y:S02]  /*1920*/  ISETP.GE.U32.AND P4, PT, R4, 0x7fffffd8, PT ;  /* 0x7fffffd80400780c */ /* 0x000fe40003f86070 */
[----:B------:R-:W-:Y:S02]  /*1930*/  IADD3 R4, R2, -0x11, RZ ;  /* 0xffffffef02047810 */ /* 0x000fe40007ffe0ff */
[----:B------:R-:W-:Y:S01]  /*1940*/  SEL R6, RZ, 0x1, P0 ;  /* 0x00000001ff067807 */ /* 0x000fe20000000000 */
[--C-:B------:R-:W-:Y:S01]  /*1950*/  @!P6 IMAD.IADD R0, R0, 0x1, -R21.reuse ;  /* 0x000000010000e824 */ /* 0x100fe200078e0a15 */
[----:B------:R-:W-:Y:S01]  /*1960*/  ISETP.GE.U32.AND P0, PT, R17, 0x7fffffcf, PT ;  /* 0x7fffffcf1100780c */ /* 0x000fe20003f06070 */
[----:B------:R-:W-:Y:S01]  /*1970*/  @!P5 IMAD.IADD R3, R3, 0x1, -R21 ;  /* 0x000000010303d824 */ /* 0x000fe200078e0a15 */
[----:B------:R-:W-:-:S02]  /*1980*/  IADD3 R7, R2, -0x13, RZ ;  /* 0xffffffed02077810 */ /* 0x000fc40007ffe0ff */
[----:B------:R-:W-:Y:S02]  /*1990*/  ISETP.GE.U32.AND P6, PT, R4, 0x7fffffd0, PT ;  /* 0x7fffffd00400780c */ /* 0x000fe40003fc6070 */
[----:B------:R-:W-:Y:S02]  /*19a0*/  SEL R4, RZ, 0x4, P0 ;  /* 0x00000004ff047807 */ /* 0x000fe40000000000 */
[C---:B------:R-:W-:Y:S02]  /*19b0*/  ISETP.GT.U32.AND P5, PT, R21.reuse, R0, PT ;  /* 0x000000001500720c */ /* 0x040fe40003fa4070 */
[----:B------:R-:W-:Y:S02]  /*19c0*/  ISETP.GT.U32.AND P0, PT, R21, R3, PT ;  /* 0x000000031500720c */ /* 0x000fe40003f04070 */
[----:B------:R-:W-:Y:S02]  /*19d0*/  SEL R5, RZ, 0x1, P3 ;  /* 0x00000001ff057807 */ /* 0x000fe40001800000 */
[----:B------:R-:W-:-:S02]  /*19e0*/  ISETP.GE.U32.AND P1, PT, R40, 0x7fffffc7, PT ;  /* 0x7fffffc72800780c */ /* 0x000fc40003f26070 */
[----:B------:R-:W-:Y:S01]  /*19f0*/  ISETP.GE.U32.AND P3, PT, R7, 0x7fffffce, PT ;  /* 0x7fffffce0700780c */ /* 0x000fe20003f66070 */
[----:B------:R-:W-:Y:S01]  /*1a00*/  IMAD.IADD R14, R5, 0x1, R14 ;  /* 0x00000001050e7824 */ /* 0x000fe200078e020e */
[----:B------:R-:W-:Y:S01]  /*1a10*/  IADD3 R7, R2, -0x1, RZ ;  /* 0xffffffff02077810 */ /* 0x000fe20007ffe0ff */
[----:B------:R-:W-:Y:S01]  /*1a20*/  CS2R R40, SRZ ;  /* 0x0000000000287805 */ /* 0x000fe2000001ff00 */
[----:B------:R-:W-:Y:S01]  /*1a30*/  SEL R12, RZ, 0x4, P1 ;  /* 0x00000004ff0c7807 */ /* 0x000fe20000800000 */
[--C-:B------:R-:W-:Y:S01]  /*1a40*/  @!P5 IMAD.IADD R0, R0, 0x1, -R21.reuse ;  /* 0x000000010000d824 */ /* 0x100fe200078e0a15 */
[----:B------:R-:W-:Y:S01]  /*1a50*/  ISETP.GE.U32.AND P1, PT, R7, 0x7fffffe0, PT ;  /* 0x7fffffe00700780c */ /* 0x000fe20003f26070 */
[----:B------:R-:W-:Y:S01]  /*1a60*/  @!P0 IMAD.IADD R3, R3, 0x1, -R21 ;  /* 0x0000000103038824 */ /* 0x000fe200078e0a15 */
[----:B------:R-:W-:Y:S02]  /*1a70*/  SEL R7, RZ, 0x1fffe, P3 ;  /* 0x0001fffeff077807 */ /* 0x000fe40001800000 */
[----:B------:R-:W-:-:S02]  /*1a80*/  ISETP.GE.U32.AND P3, PT, R44, 0x7fffffc1, PT ;  /* 0x7fffffc12c00780c */ /* 0x000fc40003f66070 */
[----:B------:R-:W-:Y:S01]  /*1a90*/  ISETP.GE.AND P5, PT, R43, RZ, PT ;  /* 0x000000ff2b00720c */ /* 0x000fe20003fa6270 */
[----:B------:R-:W-:Y:S01]  /*1aa0*/  IMAD.IADD R6, R6, 0x1, R7 ;  /* 0x0000000106067824 */ /* 0x000fe200078e0207 */
[----:B------:R-:W-:Y:S01]  /*1ab0*/  ISETP.GE.AND P0, PT, R42, RZ, PT ;  /* 0x000000ff2a00720c */ /* 0x000fe20003f06270 */
[----:B------:R-:W-:Y:S01]  /*1ac0*/  IMAD R7, R31, c[0x0][0x190], RZ ;  /* 0x000064001f077a24 */ /* 0x000fe200078e02ff */
[----:B------:R-:W-:Y:S01]  /*1ad0*/  SEL R17, RZ, 0x1, P3 ;  /* 0x00000001ff117807 */ /* 0x000fe20001800000 */
[----:B------:R-:W-:Y:S01]  /*1ae0*/  CS2R R44, SRZ ;  /* 0x00000000002c7805 */ /* 0x000fe2000001ff00 */
[----:B------:R-:W-:Y:S01]  /*1af0*/  LOP3.LUT R14, R14, 0x3, RZ, 0xc0, !PT ;  /* 0x000000030e0e7812 */ /* 0x000fe200078ec0ff */
[----:B-1----:R-:W-:Y:S01]  /*1b00*/  CS2R R42, SRZ ;  /* 0x00000000002a7805 */ /* 0x002fe2000001ff00 */
[----:B------:R-:W-:Y:S01]  /*1b10*/  SEL R5, RZ, 0x7fff8, P6 ;  /* 0x0007fff8ff057807 */ /* 0x000fe20003000000 */
[----:B------:R-:W-:Y:S01]  /*1b20*/  IMAD.IADD R17, R17, 0x1, R18 ;  /* 0x0000000111117824 */ /* 0x000fe200078e0212 */
[----:B------:R-:W-:-:S02]  /*1b30*/  LOP3.LUT R6, R6, 0x3, RZ, 0xc0, !PT ;  /* 0x0000000306067812 */ /* 0x000fc400078ec0ff */
[----:B------:R-:W-:Y:S01]  /*1b40*/  IADD3 R12, R14, R13, R12 ;  /* 0x0000000d0e0c7210 */ /* 0x000fe20007ffe00c */
[----:B------:R-:W-:Y:S01]  /*1b50*/  @!P5 IMAD.MOV R0, RZ, RZ, -R0 ;  /* 0x000000ffff00d224 */ /* 0x000fe200078e0a00 */
[----:B------:R-:W-:Y:S01]  /*1b60*/  IADD3 R13, R6, R5, R4 ;  /* 0x00000005060d7210 */ /* 0x000fe20007ffe004 */
[----:B------:R-:W-:Y:S01]  /*1b70*/  IMAD.MOV.U32 R4, RZ, RZ, R3 ;  /* 0x000000ffff047224 */ /* 0x000fe200078e0003 */
[----:B------:R-:W-:Y:S01]  /*1b80*/  LOP3.LUT R21, R184, 0x1f, RZ, 0xc0, !PT ;  /* 0x0000001fb8157812 */ /* 0x000fe200078ec0ff */
[----:B------:R-:W-:Y:S01]  /*1b90*/  IMAD R6, R30, c[0x0][0x190], RZ ;  /* 0x000064001e067a24 */ /* 0x000fe200078e02ff */
[----:B------:R-:W-:Y:S01]  /*1ba0*/  LOP3.LUT R17, R17, 0x3, RZ, 0xc0, !PT ;  /* 0x0000000311117812 */ /* 0x000fe200078ec0ff */
[----:B------:R-:W-:Y:S01]  /*1bb0*/  @!P0 IMAD.MOV R4, RZ, RZ, -R4 ;  /* 0x000000ffff048224 */ /* 0x000fe200078e0a04 */
[----:B------:R-:W-:Y:S01]  /*1bc0*/  ISETP.NE.AND P5, PT, RZ, c[0x0][0x178], PT ;  /* 0x00005e00ff007a0c */ /* 0x000fe20003fa5270 */
[----:B------:R-:W-:Y:S01]  /*1bd0*/  IMAD R5, R21, c[0x0][0x18c], RZ ;  /* 0x0000630015057a24 */ /* 0x000fe200078e02ff */
[----:B------:R-:W-:Y:S01]  /*1be0*/  LOP3.LUT R3, RZ, c[0x0][0x178], RZ, 0x33, !PT ;  /* 0x00005e00ff037a12 */ /* 0x000fe200078e33ff */
[----:B------:R-:W-:Y:S01]  /*1bf0*/  CS2R R30, SRZ ;  /* 0x00000000001e7805 */ /* 0x000fe2000001ff00 */
[----:B------:R-:W-:-:S02]  /*1c00*/  IADD3 R15, R17, R16, R15 ;  /* 0x00000010110f7210 */ /* 0x000fc40007ffe00f */
[----:B------:R-:W-:Y:S01]  /*1c10*/  SEL R16, R3, R0, !P5 ;  /* 0x0000000003107207 */ /* 0x000fe20006800000 */
[----:B------:R-:W-:Y:S01]  /*1c20*/  IMAD R0, R23, c[0x0][0x190], RZ ;  /* 0x0000640017007a24 */ /* 0x000fe200078e02ff */
[----:B------:R-:W-:Y:S01]  /*1c30*/  SEL R18, R3, R4, !P5 ;  /* 0x0000000403127207 */ /* 0x000fe20006800000 */
[----:B------:R-:W-:Y:S01]  /*1c40*/  IMAD R3, R24, c[0x0][0x190], RZ ;  /* 0x0000640018037a24 */ /* 0x000fe200078e02ff */
[C---:B------:R-:W-:Y:S01]  /*1c50*/  LEA R187, P0, R5.reuse, c[0x0][0x168], 0x2 ;  /* 0x00005a0005bb7a11 */ /* 0x040fe200078010ff */
[----:B------:R-:W-:Y:S01]  /*1c60*/  IMAD R4, R28, c[0x0][0x190], RZ ;  /* 0x000064001c047a24 */ /* 0x000fe200078e02ff */
[----:B------:R-:W-:Y:S02]  /*1c70*/  LOP3.LUT R10, R10, 0x3, RZ, 0xc0, !PT ;  /* 0x000000030a0a7812 */ /* 0x000fe400078ec0ff */
[----:B------:R-:W-:Y:S01]  /*1c80*/  LEA.HI.X.SX32 R17, R5, c[0x0][0x16c], 0x2, P0 ;  /* 0x00005b0005117a11 */ /* 0x000fe200000f16ff */
[----:B------:R-:W-:Y:S01]  /*1c90*/  IMAD R5, R29, c[0x0][0x190], RZ ;  /* 0x000064001d057a24 */ /* 0x000fe200078e02ff */
[----:B------:R-:W-:Y:S01]  /*1ca0*/  IADD3 R8, R10, R9, R8 ;  /* 0x000000090a087210 */ /* 0x000fe20007ffe008 */
[----:B------:R-:W-:Y:S01]  /*1cb0*/  IMAD R9, R33, c[0x0][0x190], RZ ;  /* 0x0000640021097a24 */ /* 0x000fe200078e02ff */
[CC--:B------:R-:W-:Y:S01]  /*1cc0*/  LEA R222, P0, R3.reuse, R187.reuse, 0x2 ;  /* 0x000000bb03de7211 */ /* 0x0c0fe200078010ff */
[----:B------:R-:W-:Y:S01]  /*1cd0*/  IMAD R10, R34, c[0x0][0x190], RZ ;  /* 0x00006400220a7a24 */ /* 0x000fe200078e02ff */
[----:B------:R-:W-:Y:S01]  /*1ce0*/  LEA R224, P5, R0, R187, 0x2 ;  /* 0x000000bb00e07211 */ /* 0x000fe200078a10ff */
[----:B------:R-:W-:Y:S01]  /*1cf0*/  IMAD.SHL.U32 R8, R8, 0x100, RZ ;  /* 0x0000010008087824 */ /* 0x000fe200078e00ff */
[-C--:B------:R-:W-:Y:S01]  /*1d00*/  LEA.HI.X.SX32 R223, R3, R17.reuse, 0x2, P0 ;  /* 0x0000001103df7211 */ /* 0x080fe200000f16ff */
[----:B------:R-:W-:Y:S01]  /*1d10*/  IMAD R3, R38, c[0x0][0x190], RZ ;  /* 0x0000640026037a24 */ /* 0x000fe200078e02ff */
[----:B------:R-:W-:Y:S01]  /*1d20*/  LEA.HI.X.SX32 R225, R0, R17, 0x2, P5 ;  /* 0x0000001100e17211 */ /* 0x000fe200028f16ff */
[----:B------:R-:W-:Y:S01]  /*1d30*/  IMAD R0, R37, c[0x0][0x190], RZ ;  /* 0x0000640025007a24 */ /* 0x000fe200078e02ff */
[----:B------:R-:W-:-:S02]  /*1d40*/  LEA R218, P0, R5, R187, 0x2 ;  /* 0x000000bb05da7211 */ /* 0x000fc400078010ff */
[----:B------:R-:W-:Y:S02]  /*1d50*/  LEA R220, P5, R4, R187, 0x2 ;  /* 0x000000bb04dc7211 */ /* 0x000fe400078a10ff */
[-C--:B------:R-:W-:Y:S01]  /*1d60*/  LEA.HI.X.SX32 R219, R5, R17.reuse, 0x2, P0 ;  /* 0x0000001105db7211 */ /* 0x080fe200000f16ff */
[----:B------:R-:W-:Y:S01]  /*1d70*/  IMAD R5, R39, c[0x0][0x190], RZ ;  /* 0x0000640027057a24 */ /* 0x000fe200078e02ff */
[----:B------:R-:W-:Y:S01]  /*1d80*/  LOP3.LUT R14, R8, 0xf00, RZ, 0xe2, !PT ;  /* 0x00000f00080e7812 */ /* 0x000fe200078ee2ff */
[----:B------:R-:W-:Y:S01]  /*1d90*/  IMAD R8, R32, c[0x0][0x190], RZ ;  /* 0x0000640020087a24 */ /* 0x000fe200078e02ff */
[----:B------:R-:W-:Y:S01]  /*1da0*/  LEA.HI.X.SX32 R221, R4, R17, 0x2, P5 ;  /* 0x0000001104dd7211 */ /* 0x000fe200028f16ff */
[----:B------:R-:W-:Y:S01]  /*1db0*/  IMAD R4, R20, c[0x0][0x190], RZ ;  /* 0x0000640014047a24 */ /* 0x000fe200078e02ff */
[-C--:B------:R-:W-:Y:S01]  /*1dc0*/  LEA R214, P0, R7, R187.reuse, 0x2 ;  /* 0x000000bb07d67211 */ /* 0x080fe200078010ff */
[----:B------:R-:W-:Y:S01]  /*1dd0*/  IMAD R13, R13, 0x1000, R14 ;  /* 0x000010000d0d7824 */ /* 0x000fe200078e020e */
[----:B------:R-:W-:Y:S01]  /*1de0*/  LEA R216, P5, R6, R187, 0x2 ;  /* 0x000000bb06d87211 */ /* 0x000fe200078a10ff */
[----:B------:R-:W-:Y:S01]  /*1df0*/  CS2R R38, SRZ ;  /* 0x0000000000267805 */ /* 0x000fe2000001ff00 */
[----:B------:R-:W-:-:S02]  /*1e00*/  LEA.HI.X.SX32 R215, R7, R17, 0x2, P0 ;  /* 0x0000001107d77211 */ /* 0x000fc400000f16ff */
[----:B------:R-:W-:Y:S02]  /*1e10*/  LOP3.LUT R15, R15, 0xf, RZ, 0xc0, !PT ;  /* 0x0000000f0f0f7812 */ /* 0x000fe400078ec0ff */
[----:B------:R-:W-:Y:S02]  /*1e20*/  LEA.HI.X.SX32 R217, R6, R17, 0x2, P5 ;  /* 0x0000001106d97211 */ /* 0x000fe400028f16ff */
[CC--:B------:R-:W-:Y:S01]  /*1e30*/  LEA R210, P0, R9.reuse, R187.reuse, 0x2 ;  /* 0x000000bb09d27211 */ /* 0x0c0fe200078010ff */
[----:B------:R-:W-:Y:S01]  /*1e40*/  IMAD R15, R12, 0x10, R15 ;  /* 0x000000100c0f7824 */ /* 0x000fe200078e020f */
[----:B------:R-:W-:Y:S01]  /*1e50*/  LEA R212, P5, R8, R187, 0x2 ;  /* 0x000000bb08d47211 */ /* 0x000fe200078a10ff */
[----:B------:R-:W-:Y:S01]  /*1e60*/  IMAD R12, R36, c[0x0][0x190], RZ ;  /* 0x00006400240c7a24 */ /* 0x000fe200078e02ff */
[-C--:B------:R-:W-:Y:S01]  /*1e70*/  LEA.HI.X.SX32 R211, R9, R17.reuse, 0x2, P0 ;  /* 0x0000001109d37211 */ /* 0x080fe200000f16ff */
[----:B------:R-:W-:Y:S01]  /*1e80*/  CS2R R36, SRZ ;  /* 0x0000000000247805 */ /* 0x000fe2000001ff00 */
[----:B------:R-:W-:-:S02]  /*1e90*/  LEA.HI.X.SX32 R213, R8, R17, 0x2, P5 ;  /* 0x0000001108d57211 */ /* 0x000fc400028f16ff */
[CC--:B------:R-:W-:Y:S02]  /*1ea0*/  LEA R202, P0, R11.reuse, R187.reuse, 0x2 ;  /* 0x000000bb0bca7211 */ /* 0x0c0fe400078010ff */
[C---:B------:R-:W-:Y:S02]  /*1eb0*/  LEA R208, P5, R10.reuse, R187, 0x2 ;  /* 0x000000bb0ad07211 */ /* 0x040fe400078a10ff */
[-C--:B------:R-:W-:Y:S02]  /*1ec0*/  LEA.HI.X.SX32 R203, R11, R17.reuse, 0x2, P0 ;  /* 0x000000110bcb7211 */ /* 0x080fe400000f16ff */
[----:B------:R-:W-:Y:S02]  /*1ed0*/  LEA.HI.X.SX32 R209, R10, R17, 0x2, P5 ;  /* 0x000000110ad17211 */ /* 0x000fe400028f16ff */
[-C--:B------:R-:W-:Y:S02]  /*1ee0*/  LEA R198, P0, R0, R187.reuse, 0x2 ;  /* 0x000000bb00c67211 */ /* 0x080fe400078010ff */
[----:B------:R-:W-:-:S02]  /*1ef0*/  LEA R200, P5, R12, R187, 0x2 ;  /* 0x000000bb0cc87211 */ /* 0x000fc400078a10ff */
[-C--:B------:R-:W-:Y:S01]  /*1f00*/  LEA.HI.X.SX32 R199, R0, R17.reuse, 0x2, P0 ;  /* 0x0000001100c77211 */ /* 0x080fe200000f16ff */
[----:B------:R-:W-:Y:S01]  /*1f10*/  IMAD R0, R16, c[0x0][0x184], RZ ;  /* 0x0000610010007a24 */ /* 0x000fe200078e02ff */
[----:B------:R-:W-:Y:S02]  /*1f20*/  LEA.HI.X.SX32 R201, R12, R17, 0x2, P5 ;  /* 0x000000110cc97211 */ /* 0x000fe400028f16ff */
[CC--:B------:R-:W-:Y:S02]  /*1f30*/  LEA R194, P0, R4.reuse, R187.reuse, 0x2 ;  /* 0x000000bb04c27211 */ /* 0x0c0fe400078010ff */
[C---:B------:R-:W-:Y:S02]  /*1f40*/  LEA R196, P5, R3.reuse, R187, 0x2 ;  /* 0x000000bb03c47211 */ /* 0x040fe400078a10ff */
[-C--:B------:R-:W-:Y:S02]  /*1f50*/  LEA.HI.X.SX32 R195, R4, R17.reuse, 0x2, P0 ;  /* 0x0000001104c37211 */ /* 0x080fe400000f16ff */
[----:B------:R-:W-:Y:S01]  /*1f60*/  LEA.HI.X.SX32 R197, R3, R17, 0x2, P5 ;  /* 0x0000001103c57211 */ /* 0x000fe200028f16ff */
[----:B------:R-:W-:Y:S01]  /*1f70*/  IMAD R3, R18, c[0x0][0x184], RZ ;  /* 0x0000610012037a24 */ /* 0x000fe200078e02ff */
[----:B------:R-:W-:-:S02]  /*1f80*/  LEA R186, P0, R22, R187, 0x2 ;  /* 0x000000bb16ba7211 */ /* 0x000fc400078010ff */
[----:B------:R-:W-:Y:S02]  /*1f90*/  IADD3 R19, R2, -0xd, RZ ;  /* 0xfffffff302137810 */ /* 0x000fe40007ffe0ff */
[----:B------:R-:W-:Y:S02]  /*1fa0*/  LEA R192, P5, R5, R187, 0x2 ;  /* 0x000000bb05c07211 */ /* 0x000fe400078a10ff */
[----:B------:R-:W-:Y:S02]  /*1fb0*/  LOP3.LUT R4, R15, 0xff, RZ, 0xc0, !PT ;  /* 0x000000ff0f047812 */ /* 0x000fe400078ec0ff */
[-C--:B------:R-:W-:Y:S02]  /*1fc0*/  LEA.HI.X.SX32 R187, R22, R17.reuse, 0x2, P0 ;  /* 0x0000001116bb7211 */ /* 0x080fe400000f16ff */
[----:B------:R-:W-:Y:S01]  /*1fd0*/  ISETP.GE.U32.AND P6, PT, R19, 0x7fffffd4, PT ;  /* 0x7fffffd41300780c */ /* 0x000fe20003fc6070 */
[----:B------:R-:W-:Y:S01]  /*1fe0*/  IMAD.MOV.U32 R19, RZ, RZ, c[0x0][0x188] ;  /* 0x00006200ff137624 */ /* 0x000fe200078e00ff */
[----:B------:R-:W-:Y:S01]  /*1ff0*/  LEA.HI.X.SX32 R193, R5, R17, 0x2, P5 ;  /* 0x0000001105c17211 */ /* 0x000fe200028f16ff */
[----:B------:R-:W-:Y:S01]  /*2000*/  IMAD.IADD R4, R13, 0x1, R4 ;  /* 0x000000010d047824 */ /* 0x000fe200078e0204 */
[C---:B------:R-:W-:Y:S01]  /*2010*/  LEA R238, P0, R0.reuse, c[0x0][0x160], 0x2 ;  /* 0x0000580000ee7a11 */ /* 0x040fe200078010ff */
[----:B------:R-:W-:Y:S01]  /*2020*/  IMAD.SHL.U32 R191, R19, 0x4, RZ ;  /* 0x0000000413bf7824 */ /* 0x000fe200078e00ff */
[----:B------:R-:W-:Y:S01]  /*2030*/  LEA R236, P5, R3, c[0x0][0x160], 0x2 ;  /* 0x0000580003ec7a11 */ /* 0x000fe200078a10ff */
[C---:B------:R-:W-:Y:S01]  /*2040*/  IMAD.SHL.U32 R155, R19.reuse, 0x8, RZ ;  /* 0x00000008139b7824 */ /* 0x040fe200078e00ff */
[----:B------:R-:W-:Y:S01]  /*2050*/  LEA.HI.X.SX32 R239, R0, c[0x0][0x164], 0x2, P0 ;  /* 0x0000590000ef7a11 */ /* 0x000fe200000f16ff */
[----:B------:R-:W-:Y:S01]  /*2060*/  IMAD R139, R19, 0xc, RZ ;  /* 0x0000000c138b7824 */ /* 0x000fe200078e02ff */
[----:B------:R-:W-:Y:S01]  /*2070*/  LEA.HI.X.SX32 R237, R3, c[0x0][0x164], 0x2, P5 ;  /* 0x0000590003ed7a11 */ /* 0x000fe200028f16ff */
[----:B------:R-:W-:Y:S01]  /*2080*/  IMAD.SHL.U32 R11, R19, 0x10, RZ ;  /* 0x00000010130b7824 */ /* 0x000fe200078e00ff */
[----:B------:R-:W-:Y:S01]  /*2090*/  LOP3.LUT R12, R4, 0xffff, RZ, 0xc0, !PT ;  /* 0x0000ffff040c7812 */ /* 0x000fe200078ec0ff */
[C---:B------:R-:W-:Y:S01]  /*20a0*/  IMAD.WIDE R204, R191.reuse, 0x4, R238 ;  /* 0x00000004bfcc7825 */ /* 0x040fe200078e02ee */
[C---:B------:R-:W-:Y:S01]  /*20b0*/  IADD3 R0, R2.reuse, -0xa, RZ ;  /* 0xfffffff602007810 */ /* 0x040fe20007ffe0ff */
[----:B------:R1:W-:Y:S01]  /*20c0*/  LDGSTS.E [R185], [R238.64], !P1 ;  /* 0x00000000eeb97fae */ /* 0x0003e2000c921844 */
[----:B------:R-:W-:Y:S01]  /*20d0*/  SHF.R.U32.HI R3, RZ, 0xf, R12 ;  /* 0x0000000fff037819 */ /* 0x000fe2000001160c */
[----:B------:R-:W-:Y:S01]  /*20e0*/  IMAD.WIDE R190, R191, 0x4, R236 ;  /* 0x00000004bfbe7825 */ /* 0x000fe200078e02ec */
[----:B------:R-:W-:Y:S01]  /*20f0*/  IADD3 R5, R2, -0x2, RZ ;  /* 0xfffffffe02057810 */ /* 0x000fe20007ffe0ff */
[----:B------:R1:W-:Y:S01]  /*2100*/  LDGSTS.E [R185+0x200], [R236.64], !P1 ;  /* 0x00200000ecb97fae */ /* 0x0003e2000c921844 */
[----:B------:R-:W-:Y:S01]  /*2110*/  ISETP.GE.U32.AND P1, PT, R0, 0x7fffffd7, PT ;  /* 0x7fffffd70000780c */ /* 0x000fe20003f26070 */
[C---:B------:R-:W-:Y:S01]  /*2120*/  IMAD.WIDE R156, R155.reuse, 0x4, R238 ;  /* 0x000000049b9c7825 */ /* 0x040fe200078e02ee */
[----:B------:R-:W-:Y:S01]  /*2130*/  SHF.R.U32.HI R0, RZ, 0xb, R12 ;  /* 0x0000000bff007819 */ /* 0x000fe2000001160c */
[----:B------:R1:W-:Y:S01]  /*2140*/  LDGSTS.E [R185+0x1000], [R204.64], !P2 ;  /* 0x01000000ccb97fae */ /* 0x0003e2000d121844 */
[----:B------:R-:W-:Y:S01]  /*2150*/  IADD3 R6, R2, -0x6, RZ ;  /* 0xfffffffa02067810 */ /* 0x000fe20007ffe0ff */
[----:B------:R-:W-:Y:S01]  /*2160*/  IMAD.WIDE R154, R155, 0x4, R236 ;  /* 0x000000049b9a7825 */ /* 0x000fe200078e02ec */
[----:B------:R-:W-:Y:S01]  /*2170*/  ISETP.GE.U32.AND P0, PT, R5, 0x7fffffdf, PT ;  /* 0x7fffffdf0500780c */ /* 0x000fe20003f06070 */
[----:B------:R1:W-:Y:S01]  /*2180*/  LDGSTS.E [R185+0x1200], [R190.64], !P2 ;  /* 0x01200000beb97fae */ /* 0x0003e2000d121844 */
[----:B------:R-:W-:Y:S01]  /*2190*/  LOP3.LUT P2, RZ, R3, 0x1, RZ, 0xc0, !PT ;  /* 0x0000000103ff7812 */ /* 0x000fe2000784c0ff */
[C---:B------:R-:W-:Y:S01]  /*21a0*/  IMAD.WIDE R140, R139.reuse, 0x4, R238 ;  /* 0x000000048b8c7825 */ /* 0x040fe200078e02ee */
[----:B------:R-:W-:Y:S01]  /*21b0*/  ISETP.GE.U32.AND P5, PT, R6, 0x7fffffdb, PT ;  /* 0x7fffffdb0600780c */ /* 0x000fe20003fa6070 */
[----:B------:R1:W-:Y:S01]  /*21c0*/  LDGSTS.E [R185+0x2000], [R156.64], !P4 ;  /* 0x020000009cb97fae */ /* 0x0003e2000e121844 */
[----:B------:R-:W-:Y:S01]  /*21d0*/  SHF.R.U32.HI R13, RZ, 0x1, R12 ;  /* 0x00000001ff0d7819 */ /* 0x000fe2000001160c */
[----:B------:R-:W-:-:S02]  /*21e0*/  IMAD.WIDE R138, R139, 0x4, R236 ;  /* 0x000000048b8a7825 */ /* 0x000fc400078e02ec */
[----:B------:R1:W-:Y:S01]  /*21f0*/  LDGSTS.E [R185+0x2200], [R154.64], !P4 ;  /* 0x022000009ab97fae */ /* 0x0003e2000e121844 */
[----:B------:R-:W-:Y:S01]  /*2200*/  LOP3.LUT P4, RZ, R0, 0x1, RZ, 0xc0, !PT ;  /* 0x0000000100ff7812 */ /* 0x000fe2000788c0ff */
[C---:B------:R-:W-:Y:S01]  /*2210*/  IMAD.WIDE R32, R11.reuse, 0x4, R238 ;  /* 0x000000040b207825 */ /* 0x040fe200078e02ee */
[----:B------:R-:W-:Y:S01]  /*2220*/  SHF.R.U32.HI R0, RZ, 0x7, R12 ;  /* 0x00000007ff007819 */ /* 0x000fe2000001160c */
[----:B------:R1:W-:Y:S02]  /*2230*/  LDGSTS.E [R185+0x3000], [R140.64], !P6 ;  /* 0x030000008cb97fae */ /* 0x0003e4000f121844 */
[----:B------:R-:W-:Y:S02]  /*2240*/  IMAD.WIDE R10, R11, 0x4, R236 ;  /* 0x000000040b0a7825 */ /* 0x000fe400078e02ec */
[----:B------:R1:W-:Y:S01]  /*2250*/  LDGSTS.E [R185+0x3200], [R138.64], !P6 ;  /* 0x032000008ab97fae */ /* 0x0003e2000f121844 */
[----:B------:R-:W-:Y:S01]  /*2260*/  LOP3.LUT P6, RZ, R0, 0x1, RZ, 0xc0, !PT ;  /* 0x0000000100ff7812 */ /* 0x000fe200078cc0ff */
[C---:B------:R-:W-:Y:S01]  /*2270*/  IMAD R249, R19.reuse, 0x14, RZ ;  /* 0x0000001413f97824 */ /* 0x040fe200078e02ff */
[----:B------:R-:W-:Y:S01]  /*2280*/  SHF.R.U32.HI R0, RZ, 0x3, R12 ;  /* 0x00000003ff007819 */ /* 0x000fe2000001160c */
[----:B------:R1:W-:Y:S01]  /*2290*/  LDGSTS.E [R185+0x4000], [R32.64], P2 ;  /* 0x0400000020b97fae */ /* 0x0003e20009121844 */
[----:B------:R-:W-:-:S02]  /*22a0*/  IMAD R3, R19, 0x18, RZ ;  /* 0x0000001813037824 */ /* 0x000fc400078e02ff */
[C---:B------:R-:W-:Y:S01]  /*22b0*/  IMAD.WIDE R246, R249.reuse, 0x4, R238 ;  /* 0x00000004f9f67825 */ /* 0x040fe200078e02ee */
[----:B------:R1:W-:Y:S01]  /*22c0*/  LDGSTS.E [R185+0x4200], [R10.64], P2 ;  /* 0x042000000ab97fae */ /* 0x0003e20009121844 */
[----:B------:R-:W-:Y:S02]  /*22d0*/  LOP3.LUT P2, RZ, R0, 0x1, RZ, 0xc0, !PT ;  /* 0x0000000100ff7812 */ /* 0x000fe4000784c0ff */
[----:B------:R-:W-:Y:S01]  /*22e0*/  IMAD.WIDE R248, R249, 0x4, R236 ;  /* 0x00000004f9f87825 */ /* 0x000fe200078e02ec */
[----:B------:R-:W-:Y:S01]  /*22f0*/  IADD3 R0, R2, -0xe, RZ ;  /* 0xfffffff202007810 */ /* 0x000fe20007ffe0ff */
[----:B------:R1:W-:Y:S02]  /*2300*/  LDGSTS.E [R185+0x5000], [R246.64], P4 ;  /* 0x05000000f6b97fae */ /* 0x0003e4000a121844 */
[C---:B------:R-:W-:Y:S02]  /*2310*/  IMAD.WIDE R6, R3.reuse, 0x4, R238 ;  /* 0x0000000403067825 */ /* 0x040fe400078e02ee */
[----:B------:R1:W-:Y:S01]  /*2320*/  LDGSTS.E [R185+0x5200], [R248.64], P4 ;  /* 0x05200000f8b97fae */ /* 0x0003e2000a121844 */
[----:B------:R-:W-:Y:S01]  /*2330*/  ISETP.GE.U32.AND P4, PT, R0, 0x7fffffd3, PT ;  /* 0x7fffffd30000780c */ /* 0x000fe20003f86070 */
[----:B------:R-:W-:Y:S01]  /*2340*/  IMAD.WIDE R4, R3, 0x4, R236 ;  /* 0x0000000403047825 */ /* 0x000fe200078e02ec */
[----:B------:R-:W-:Y:S01]  /*2350*/  IADD3 R0, R2, -0x3, RZ ;  /* 0xfffffffd02007810 */ /* 0x000fe20007ffe0ff */
[----:B------:R2:W-:Y:S02]  /*2360*/  STL.64 [R1+0x1b0], R6 ;  /* 0x0001b00601007387 */ /* 0x0005e40000100a00 */
[----:B------:R-:W-:-:S02]  /*2370*/  IMAD R3, R19, 0x1c, RZ ;  /* 0x0000001c13037824 */ /* 0x000fc400078e02ff */
[----:B------:R2:W-:Y:S01]  /*2380*/  LDGSTS.E [R185+0x6000], [R6.64], P6 ;  /* 0x0600000006b97fae */ /* 0x0005e2000b121844 */
[----:B------:R-:W-:-:S03]  /*2390*/  IMAD.WIDE R234, R19, 0x4, R238 ;  /* 0x0000000413ea7825 */ /* 0x000fc600078e02ee */
[----:B------:R3:W-:Y:S01]  /*23a0*/  LDGSTS.E [R185+0x6200], [R4.64], P6 ;  /* 0x0620000004b97fae */ /* 0x0007e2000b121844 */
[----:B------:R-:W-:Y:S01]  /*23b0*/  IMAD.WIDE R8, R3, 0x4, R238 ;  /* 0x0000000403087825 */ /* 0x000fe200078e02ee */
[----:B------:R-:W-:Y:S02]  /*23c0*/  ISETP.GE.U32.AND P6, PT, R0, 0x7fffffde, PT ;  /* 0x7fffffde0000780c */ /* 0x000fe40003fc6070 */
[----:B------:R-:W-:Y:S01]  /*23d0*/  IADD3 R0, R2, -0x7, RZ ;  /* 0xfffffff902007810 */ /* 0x000fe20007ffe0ff */
[----:B------:R3:W-:Y:S01]  /*23e0*/  STL.64 [R1+0x1b8], R4 ;  /* 0x0001b80401007387 */ /* 0x0007e20000100a00 */
[----:B------:R-:W-:-:S03]  /*23f0*/  IMAD.WIDE R232, R19, 0x4, R236 ;  /* 0x0000000413e87825 */ /* 0x000fc600078e02ec */
[----:B------:R4:W-:Y:S01]  /*2400*/  LDGSTS.E [R185+0x7000], [R8.64], P2 ;  /* 0x0700000008b97fae */ /* 0x0009e20009121844 */
[----:B--2---:R-:W-:-:S03]  /*2410*/  IMAD.WIDE R6, R3, 0x4, R236 ;  /* 0x0000000403067825 */ /* 0x004fc600078e02ec */
[----:B------:R-:W-:Y:S01]  /*2420*/  STL.64 [R1+0x1f0], R8 ;  /* 0x0001f00801007387 */ /* 0x000fe20000100a00 */
[C---:B------:R-:W-:Y:S02]  /*2430*/  IMAD R171, R19.reuse, 0x5, RZ ;  /* 0x0000000513ab7824 */ /* 0x040fe400078e02ff */
[----:B------:R-:W-:Y:S01]  /*2440*/  IMAD R151, R19, 0x9, RZ ;  /* 0x0000000913977824 */ /* 0x000fe200078e02ff */
[----:B---3--:R-:W-:Y:S01]  /*2450*/  LOP3.LUT R4, R185, 0x20, RZ, 0x3c, !PT ;  /* 0x00000020b9047812 */ /* 0x008fe200078e3cff */
[----:B------:R2:W-:Y:S01]  /*2460*/  LDGSTS.E [R185+0x7200], [R6.64], P2 ;  /* 0x0720000006b97fae */ /* 0x0005e20009121844 */
[----:B------:R-:W-:Y:S01]  /*2470*/  ISETP.GE.U32.AND P2, PT, R0, 0x7fffffda, PT ;  /* 0x7fffffda0000780c */ /* 0x000fe20003f46070 */
[C---:B------:R-:W-:Y:S01]  /*2480*/  IMAD.WIDE R188, R171.reuse, 0x4, R238 ;  /* 0x00000004abbc7825 */ /* 0x040fe200078e02ee */
[----:B------:R-:W-:Y:S01]  /*2490*/  IADD3 R0, R2, -0xb, RZ ;  /* 0xfffffff502007810 */ /* 0x000fe20007ffe0ff */
[----:B------:R3:W-:Y:S02]  /*24a0*/  LDGSTS.E [R4+0x400], [R234.64], !P0 ;  /* 0x00400000ea047fae */ /* 0x0007e4000c121844 */
[----:B------:R-:W-:-:S02]  /*24b0*/  IMAD.WIDE R170, R171, 0x4, R236 ;  /* 0x00000004abaa7825 */ /* 0x000fc400078e02ec */
[----:B------:R3:W-:Y:S01]  /*24c0*/  LDGSTS.E [R4+0x600], [R232.64], !P0 ;  /* 0x00600000e8047fae */ /* 0x0007e2000c121844 */
[----:B------:R-:W-:Y:S01]  /*24d0*/  ISETP.GE.U32.AND P0, PT, R0, 0x7fffffd6, PT ;  /* 0x7fffffd60000780c */ /* 0x000fe20003f06070 */
        /* <DEDUP_REMOVED lines=8> */
[----:B------:R2:W-:Y:S01]  /*2560*/  STL.64 [R1+0x1f8], R6 ;  /* 0x0001f80601007387 */ /* 0x0005e20000100a00 */
[----:B------:R-:W-:-:S02]  /*2570*/  IMAD R3, R19, 0x15, RZ ;  /* 0x0000001513037824 */ /* 0x000fc400078e02ff */
[C---:B------:R-:W-:Y:S01]  /*2580*/  IMAD.WIDE R136, R55.reuse, 0x4, R238 ;  /* 0x0000000437887825 */ /* 0x040fe200078e02ee */
[----:B------:R3:W-:Y:S03]  /*2590*/  LDGSTS.E [R4+0x2400], [R152.64], !P1 ;  /* 0x0240000098047fae */ /* 0x0007e6000c921844 */
[----:B------:R-:W-:Y:S01]  /*25a0*/  IMAD.WIDE R54, R55, 0x4, R236 ;  /* 0x0000000437367825 */ /* 0x000fe200078e02ec */
[----:B------:R3:W-:Y:S01]  /*25b0*/  LDGSTS.E [R4+0x2600], [R150.64], !P1 ;  /* 0x0260000096047fae */ /* 0x0007e2000c921844 */
[----:B------:R-:W-:Y:S02]  /*25c0*/  LOP3.LUT P1, RZ, R0, 0x1, RZ, 0xc0, !PT ;  /* 0x0000000100ff7812 */ /* 0x000fe4000782c0ff */
[----:B------:R-:W-:Y:S01]  /*25d0*/  SHF.R.U32.HI R0, RZ, 0x6, R12 ;  /* 0x00000006ff007819 */ /* 0x000fe2000001160c */
[----:B--2---:R-:W-:Y:S01]  /*25e0*/  IMAD R7, R19, 0x11, RZ ;  /* 0x0000001113077824 */ /* 0x004fe200078e02ff */
[----:B------:R3:W-:Y:S01]  /*25f0*/  LDGSTS.E [R4+0x3400], [R136.64], !P4 ;  /* 0x0340000088047fae */ /* 0x0007e2000e121844 */
[----:B------:R-:W-:-:S03]  /*2600*/  IMAD.WIDE R250, R3, 0x4, R238 ;  /* 0x0000000403fa7825 */ /* 0x000fc600078e02ee */
[----:B------:R3:W-:Y:S01]  /*2610*/  LDGSTS.E [R4+0x3600], [R54.64], !P4 ;  /* 0x0360000036047fae */ /* 0x0007e2000e121844 */
[C---:B----4-:R-:W-:Y:S01]  /*2620*/  IMAD.WIDE R8, R7.reuse, 0x4, R238 ;  /* 0x0000000407087825 */ /* 0x050fe200078e02ee */
[----:B------:R-:W-:Y:S02]  /*2630*/  LOP3.LUT P4, RZ, R0, 0x1, RZ, 0xc0, !PT ;  /* 0x0000000100ff7812 */ /* 0x000fe4000788c0ff */
[----:B------:R-:W-:Y:S01]  /*2640*/  IADD3 R0, R2, -0xf, RZ ;  /* 0xfffffff102007810 */ /* 0x000fe20007ffe0ff */
[--C-:B------:R-:W-:Y:S01]  /*2650*/  IMAD.WIDE R6, R7, 0x4, R236.reuse ;  /* 0x0000000407067825 */ /* 0x100fe200078e02ec */
[----:B------:R3:W-:Y:S03]  /*2660*/  LDGSTS.E [R4+0x4400], [R8.64], P5 ;  /* 0x0440000008047fae */ /* 0x0007e6000a921844 */
[----:B------:R-:W-:Y:S01]  /*2670*/  IMAD.WIDE R22, R3, 0x4, R236 ;  /* 0x0000000403167825 */ /* 0x000fe200078e02ec */
[----:B------:R3:W-:Y:S01]  /*2680*/  LDGSTS.E [R4+0x4600], [R6.64], P5 ;  /* 0x0460000006047fae */ /* 0x0007e2000a921844 */
[----:B------:R-:W-:-:S02]  /*2690*/  ISETP.GE.U32.AND P5, PT, R0, 0x7fffffd2, PT ;  /* 0x7fffffd20000780c */ /* 0x000fc40003fa6070 */
[----:B------:R-:W-:Y:S01]  /*26a0*/  SHF.R.U32.HI R0, RZ, 0x2, R12 ;  /* 0x00000002ff007819 */ /* 0x000fe2000001160c */
[----:B------:R3:W-:Y:S01]  /*26b0*/  LDGSTS.E [R4+0x5400], [R250.64], P1 ;  /* 0x05400000fa047fae */ /* 0x0007e20008921844 */
[C---:B------:R-:W-:Y:S02]  /*26c0*/  IMAD R5, R19.reuse, 0x19, RZ ;  /* 0x0000001913057824 */ /* 0x040fe400078e02ff */
[----:B------:R-:W-:Y:S01]  /*26d0*/  IMAD R3, R19, 0x1d, RZ ;  /* 0x0000001d13037824 */ /* 0x000fe200078e02ff */
[----:B------:R2:W-:Y:S01]  /*26e0*/  LDGSTS.E [R4+0x5600], [R22.64], P1 ;  /* 0x0560000016047fae */ /* 0x0005e20008921844 */
[----:B------:R-:W-:Y:S01]  /*26f0*/  LOP3.LUT P1, RZ, R0, 0x1, RZ, 0xc0, !PT ;  /* 0x0000000100ff7812 */ /* 0x000fe2000782c0ff */
[C---:B------:R-:W-:Y:S01]  /*2700*/  IMAD.WIDE R16, R5.reuse, 0x4, R238 ;  /* 0x0000000405107825 */ /* 0x040fe200078e02ee */
[----:B------:R-:W-:Y:S01]  /*2710*/  IADD3 R0, R2, -0x4, RZ ;  /* 0xfffffffc02007810 */ /* 0x000fe20007ffe0ff */
[----:B------:R2:W-:Y:S02]  /*2720*/  STL.64 [R1], R22 ;  /* 0x0000001601007387 */ /* 0x0005e40000100a00 */
[----:B------:R-:W-:-:S02]  /*2730*/  IMAD.WIDE R14, R5, 0x4, R236 ;  /* 0x00000004050e7825 */ /* 0x000fc400078e02ec */
[----:B------:R4:W-:Y:S02]  /*2740*/  STL.64 [R1+0x1c0], R16 ;  /* 0x0001c01001007387 */ /* 0x0009e40000100a00 */
[C---:B------:R-:W-:Y:S02]  /*2750*/  IMAD.SHL.U32 R229, R19.reuse, 0x2, RZ ;  /* 0x0000000213e57824 */ /* 0x040fe400078e00ff */
[----:B------:R4:W-:Y:S01]  /*2760*/  LDGSTS.E [R4+0x6400], [R16.64], P4 ;  /* 0x0640000010047fae */ /* 0x0009e2000a121844 */
[----:B------:R-:W-:Y:S02]  /*2770*/  IMAD R167, R19, 0x6, RZ ;  /* 0x0000000613a77824 */ /* 0x000fe400078e02ff */
[--C-:B------:R-:W-:Y:S01]  /*2780*/  IMAD.WIDE R230, R229, 0x4, R238.reuse ;  /* 0x00000004e5e67825 */ /* 0x100fe200078e02ee */
[----:B------:R5:W-:Y:S01]  /*2790*/  LDGSTS.E [R4+0x6600], [R14.64], P4 ;  /* 0x066000000e047fae */ /* 0x000be2000a121844 */
[----:B------:R-:W-:Y:S02]  /*27a0*/  ISETP.GE.U32.AND P4, PT, R0, 0x7fffffdd, PT ;  /* 0x7fffffdd0000780c */ /* 0x000fe40003f86070 */
[----:B--2---:R-:W-:Y:S01]  /*27b0*/  IMAD.WIDE R22, R3, 0x4, R238 ;  /* 0x0000000403167825 */ /* 0x004fe200078e02ee */
[----:B------:R-:W-:Y:S01]  /*27c0*/  IADD3 R0, R2, -0x8, RZ ;  /* 0xfffffff802007810 */ /* 0x000fe20007ffe0ff */
[----:B------:R5:W-:Y:S02]  /*27d0*/  STL.64 [R1+0x1c8], R14 ;  /* 0x0001c80e01007387 */ /* 0x000be40000100a00 */
[----:B------:R-:W-:-:S02]  /*27e0*/  IMAD.WIDE R228, R229, 0x4, R236 ;  /* 0x00000004e5e47825 */ /* 0x000fc400078e02ec */
[----:B------:R3:W-:Y:S02]  /*27f0*/  LDGSTS.E [R4+0x7400], [R22.64], P1 ;  /* 0x0740000016047fae */ /* 0x0007e40008921844 */
[----:B----4-:R-:W-:Y:S02]  /*2800*/  IMAD.WIDE R16, R3, 0x4, R236 ;  /* 0x0000000403107825 */ /* 0x010fe400078e02ec */
[----:B------:R2:W-:Y:S02]  /*2810*/  STL.64 [R1+0x200], R22 ;  /* 0x0002001601007387 */ /* 0x0005e40000100a00 */
[----:B------:R-:W-:Y:S01]  /*2820*/  IMAD.WIDE R168, R167, 0x4, R238 ;  /* 0x00000004a7a87825 */ /* 0x000fe200078e02ee */
[----:B-----5:R-:W-:Y:S01]  /*2830*/  LOP3.LUT R15, R185, 0x40, RZ, 0x3c, !PT ;  /* 0x00000040b90f7812 */ /* 0x020fe200078e3cff */
[----:B------:R3:W-:Y:S01]  /*2840*/  LDGSTS.E [R4+0x7600], [R16.64], P1 ;  /* 0x0760000010047fae */ /* 0x0007e20008921844 */
[----:B------:R-:W-:Y:S01]  /*2850*/  ISETP.GE.U32.AND P1, PT, R0, 0x7fffffd9, PT ;  /* 0x7fffffd90000780c */ /* 0x000fe20003f26070 */
[----:B------:R-:W-:Y:S01]  /*2860*/  IMAD R147, R19, 0xa, RZ ;  /* 0x0000000a13937824 */ /* 0x000fe200078e02ff */
[C---:B------:R-:W-:Y:S01]  /*2870*/  IADD3 R0, R2.reuse, -0xc, RZ ;  /* 0xfffffff402007810 */ /* 0x040fe20007ffe0ff */
[----:B------:R4:W-:Y:S01]  /*2880*/  LDGSTS.E [R15+0x800], [R230.64], !P6 ;  /* 0x00800000e60f7fae */ /* 0x0009e2000f121844 */
[----:B------:R-:W-:Y:S01]  /*2890*/  IMAD.WIDE R166, R167, 0x4, R236 ;  /* 0x00000004a7a67825 */ /* 0x000fe200078e02ec */
[----:B------:R-:W-:-:S02]  /*28a0*/  IADD3 R2, R2, -0x10, RZ ;  /* 0xfffffff002027810 */ /* 0x000fc40007ffe0ff */
        /* <DEDUP_REMOVED lines=8> */
[----:B------:R-:W-:Y:S01]  /*2930*/  IMAD R51, R19, 0xe, RZ ;  /* 0x0000000e13337824 */ /* 0x000fe200078e02ff */
[----:B------:R-:W-:Y:S01]  /*2940*/  SHF.R.U32.HI R0, RZ, 0x9, R12 ;  /* 0x00000009ff007819 */ /* 0x000fe2000001160c */
[----:B------:R4:W-:Y:S01]  /*2950*/  LDGSTS.E [R15+0x2800], [R148.64], !P0 ;  /* 0x02800000940f7fae */ /* 0x0009e2000c121844 */
[----:B------:R-:W-:-:S02]  /*2960*/  IMAD.MOV.U32 R3, RZ, RZ, 0x1f ;  /* 0x0000001fff037424 */ /* 0x000fc400078e00ff */
[C---:B------:R-:W-:Y:S01]  /*2970*/  IMAD.WIDE R52, R51.reuse, 0x4, R238 ;  /* 0x0000000433347825 */ /* 0x040fe200078e02ee */
[----:B------:R4:W-:Y:S01]  /*2980*/  LDGSTS.E [R15+0x2a00], [R146.64], !P0 ;  /* 0x02a00000920f7fae */ /* 0x0009e2000c121844 */
[----:B------:R-:W-:Y:S02]  /*2990*/  LOP3.LUT P0, RZ, R0, 0x1, RZ, 0xc0, !PT ;  /* 0x0000000100ff7812 */ /* 0x000fe4000780c0ff */
[----:B------:R-:W-:Y:S01]  /*29a0*/  IMAD.WIDE R50, R51, 0x4, R236 ;  /* 0x0000000433327825 */ /* 0x000fe200078e02ec */
[----:B------:R-:W-:Y:S01]  /*29b0*/  SHF.R.U32.HI R0, RZ, 0x5, R12 ;  /* 0x00000005ff007819 */ /* 0x000fe2000001160c */
[----:B------:R4:W-:Y:S02]  /*29c0*/  LDGSTS.E [R15+0x3800], [R52.64], !P5 ;  /* 0x03800000340f7fae */ /* 0x0009e4000e921844 */
[----:B------:R-:W-:Y:S02]  /*29d0*/  IMAD R241, R19, 0x12, RZ ;  /* 0x0000001213f17824 */ /* 0x000fe400078e02ff */
[----:B------:R4:W-:Y:S01]  /*29e0*/  LDGSTS.E [R15+0x3a00], [R50.64], !P5 ;  /* 0x03a00000320f7fae */ /* 0x0009e2000e921844 */
[----:B------:R-:W-:Y:S01]  /*29f0*/  LOP3.LUT P5, RZ, R0, 0x1, RZ, 0xc0, !PT ;  /* 0x0000000100ff7812 */ /* 0x000fe200078ac0ff */
[----:B---3--:R-:W-:Y:S01]  /*2a00*/  IMAD.WIDE R4, R241, 0x4, R238 ;  /* 0x00000004f1047825 */ /* 0x008fe200078e02ee */
[----:B------:R-:W-:Y:S01]  /*2a10*/  IADD3 R0, R3, c[0x0][0x180], RZ ;  /* 0x0000600003007a10 */ /* 0x000fe20007ffe0ff */
[----:B------:R3:W-:Y:S02]  /*2a20*/  STL.64 [R1+0x208], R16 ;  /* 0x0002081001007387 */ /* 0x0007e40000100a00 */
[----:B------:R-:W-:-:S02]  /*2a30*/  IMAD R3, R19, 0x16, RZ ;  /* 0x0000001613037824 */ /* 0x000fc400078e02ff */
[----:B------:R-:W-:Y:S01]  /*2a40*/  IMAD.WIDE R240, R241, 0x4, R236 ;  /* 0x00000004f1f07825 */ /* 0x000fe200078e02ec */
[----:B------:R4:W-:Y:S03]  /*2a50*/  LDGSTS.E [R15+0x4800], [R4.64], P2 ;  /* 0x04800000040f7fae */ /* 0x0009e60009121844 */
[C---:B--2---:R-:W-:Y:S01]  /*2a60*/  IMAD.WIDE R22, R3.reuse, 0x4, R238 ;  /* 0x0000000403167825 */ /* 0x044fe200078e02ee */
[----:B------:R4:W-:Y:S01]  /*2a70*/  LDGSTS.E [R15+0x4a00], [R240.64], P2 ;  /* 0x04a00000f00f7fae */ /* 0x0009e20009121844 */
[----:B------:R-:W-:Y:S02]  /*2a80*/  ISETP.GT.AND P2, PT, R0, 0x1f, PT ;  /* 0x0000001f0000780c */ /* 0x000fe40003f44270 */
[----:B---3--:R-:W-:Y:S01]  /*2a90*/  IMAD.WIDE R16, R3, 0x4, R236 ;  /* 0x0000000403107825 */ /* 0x008fe200078e02ec */
[----:B------:R2:W-:Y:S01]  /*2aa0*/  LDGSTS.E [R15+0x5800], [R22.64], P0 ;  /* 0x05800000160f7fae */ /* 0x0005e20008121844 */
[----:B------:R-:W-:-:S02]  /*2ab0*/  SEL R14, RZ, 0x4, !P2 ;  /* 0x00000004ff0e7807 */ /* 0x000fc40005000000 */
[----:B------:R-:W-:Y:S01]  /*2ac0*/  IMAD R3, R19, 0x1a, RZ ;  /* 0x0000001a13037824 */ /* 0x000fe200078e02ff */
[----:B------:R3:W-:Y:S01]  /*2ad0*/  LDGSTS.E [R15+0x5a00], [R16.64], P0 ;  /* 0x05a00000100f7fae */ /* 0x0007e20008121844 */
[----:B------:R-:W-:Y:S01]  /*2ae0*/  LOP3.LUT P0, RZ, R13, 0x1, RZ, 0xc0, !PT ;  /* 0x000000010dff7812 */ /* 0x000fe2000780c0ff */
[----:B------:R-:W-:Y:S01]  /*2af0*/  IMAD R13, R19, 0x1e, RZ ;  /* 0x0000001e130d7824 */ /* 0x000fe200078e02ff */
[----:B------:R-:W-:Y:S01]  /*2b00*/  ISETP.GE.AND P2, PT, R21, c[0x0][0x180], PT ;  /* 0x0000600015007a0c */ /* 0x000fe20003f46270 */
[----:B------:R2:W-:Y:S01]  /*2b10*/  STL.64 [R1+0x8], R22 ;  /* 0x0000081601007387 */ /* 0x0005e20000100a00 */
[--C-:B------:R-:W-:Y:S02]  /*2b20*/  IMAD.WIDE R24, R3, 0x4, R238.reuse ;  /* 0x0000000403187825 */ /* 0x100fe400078e02ee */
[----:B------:R-:W-:Y:S01]  /*2b30*/  SEL R14, R14, RZ, !P2 ;  /* 0x000000ff0e0e7207 */ /* 0x000fe20005000000 */
[----:B------:R3:W-:Y:S01]  /*2b40*/  STL.64 [R1+0x10], R16 ;  /* 0x0000101001007387 */ /* 0x0007e20000100a00 */
[----:B------:R-:W-:Y:S01]  /*2b50*/  IMAD.WIDE R20, R13, 0x4, R238 ;  /* 0x000000040d147825 */ /* 0x000fe200078e02ee */
[----:B------:R-:W-:-:S02]  /*2b60*/  ISETP.GE.U32.AND P2, PT, R2, 0x7fffffd1, PT ;  /* 0x7fffffd10200780c */ /* 0x000fc40003f46070 */
[----:B------:R-:W-:Y:S01]  /*2b70*/  STL.64 [R1+0x1d0], R24 ;  /* 0x0001d01801007387 */ /* 0x000fe20000100a00 */
[C---:B------:R-:W-:Y:S01]  /*2b80*/  IMAD R207, R19.reuse, 0x3, RZ ;  /* 0x0000000313cf7824 */ /* 0x040fe200078e02ff */
[----:B------:R-:W-:Y:S01]  /*2b90*/  SHF.R.U32.HI R2, RZ, 0xc, R12 ;  /* 0x0000000cff027819 */ /* 0x000fe2000001160c */
[----:B------:R-:W-:Y:S01]  /*2ba0*/  IMAD R159, R19, 0x7, RZ ;  /* 0x00000007139f7824 */ /* 0x000fe200078e02ff */
[----:B------:R4:W-:Y:S01]  /*2bb0*/  LDGSTS.E [R15+0x6800], [R24.64], P5 ;  /* 0x06800000180f7fae */ /* 0x0009e2000a921844 */
[----:B--2---:R-:W-:Y:S01]  /*2bc0*/  IMAD.WIDE R22, R3, 0x4, R236 ;  /* 0x0000000403167825 */ /* 0x004fe200078e02ec */
[----:B------:R-:W-:-:S03]  /*2bd0*/  LOP3.LUT R3, R184, 0x60, RZ, 0xc0, !PT ;  /* 0x00000060b8037812 */ /* 0x000fc600078ec0ff */
[----:B---3--:R-:W-:Y:S01]  /*2be0*/  IMAD.WIDE R16, R13, 0x4, R236 ;  /* 0x000000040d107825 */ /* 0x008fe200078e02ec */
[----:B------:R-:W-:Y:S01]  /*2bf0*/  STL.64 [R1+0x1d8], R22 ;  /* 0x0001d81601007387 */ /* 0x000fe20000100a00 */
[----:B------:R-:W-:Y:S02]  /*2c00*/  SHF.R.U32.HI R3, RZ, 0x1, R3 ;  /* 0x00000001ff037819 */ /* 0x000fe40000011603 */
[C---:B------:R-:W-:Y:S01]  /*2c10*/  IMAD.WIDE R226, R207.reuse, 0x4, R238 ;  /* 0x00000004cfe27825 */ /* 0x040fe200078e02ee */
[----:B------:R4:W-:Y:S01]  /*2c20*/  LDGSTS.E [R15+0x6a00], [R22.64], P5 ;  /* 0x06a00000160f7fae */ /* 0x0009e2000a921844 */
[----:B------:R-:W-:Y:S02]  /*2c30*/  ISETP.NE.U32.AND P5, PT, R14, RZ, PT ;  /* 0x000000ff0e00720c */ /* 0x000fe40003fa5070 */
[----:B------:R-:W-:Y:S01]  /*2c40*/  IMAD.WIDE R206, R207, 0x4, R236 ;  /* 0x00000004cfce7825 */ /* 0x000fe200078e02ec */
[----:B------:R-:W-:Y:S01]  /*2c50*/  STL.64 [R1+0x210], R20 ;  /* 0x0002101401007387 */ /* 0x000fe20000100a00 */
[----:B------:R-:W-:-:S02]  /*2c60*/  LOP3.LUT R3, R185, R3, RZ, 0x3c, !PT ;  /* 0x00000003b9037212 */ /* 0x000fc400078e3cff */
[C---:B------:R-:W-:Y:S01]  /*2c70*/  IMAD.WIDE R164, R159.reuse, 0x4, R238 ;  /* 0x000000049fa47825 */ /* 0x040fe200078e02ee */
[----:B------:R4:W-:Y:S03]  /*2c80*/  LDGSTS.E [R15+0x7800], [R20.64], P0 ;  /* 0x07800000140f7fae */ /* 0x0009e60008121844 */
[----:B------:R-:W-:Y:S01]  /*2c90*/  IMAD.WIDE R158, R159, 0x4, R236 ;  /* 0x000000049f9e7825 */ /* 0x000fe200078e02ec */
[----:B------:R2:W-:Y:S03]  /*2ca0*/  STL.64 [R1+0x218], R16 ;  /* 0x0002181001007387 */ /* 0x0005e60000100a00 */
[C---:B------:R-:W-:Y:S01]  /*2cb0*/  IMAD R142, R19.reuse, 0xb, RZ ;  /* 0x0000000b138e7824 */ /* 0x040fe200078e02ff */
[----:B------:R2:W-:Y:S01]  /*2cc0*/  LDGSTS.E [R15+0x7a00], [R16.64], P0 ;  /* 0x07a00000100f7fae */ /* 0x0005e20008121844 */
[----:B------:R-:W-:Y:S01]  /*2cd0*/  LOP3.LUT P0, RZ, R2, 0x1, RZ, 0xc0, !PT ;  /* 0x0000000102ff7812 */ /* 0x000fe2000780c0ff */
[C---:B------:R-:W-:Y:S01]  /*2ce0*/  IMAD R34, R19.reuse, 0xf, RZ ;  /* 0x0000000f13227824 */ /* 0x040fe200078e02ff */
[--C-:B------:R-:W-:Y:S01]  /*2cf0*/  SHF.R.U32.HI R2, RZ, 0x8, R12.reuse ;  /* 0x00000008ff027819 */ /* 0x100fe2000001160c */
[----:B------:R-:W-:Y:S01]  /*2d00*/  IMAD R244, R19, 0x13, RZ ;  /* 0x0000001313f47824 */ /* 0x000fe200078e02ff */
[----:B------:R-:W-:Y:S01]  /*2d10*/  SHF.R.U32.HI R12, RZ, 0x4, R12 ;  /* 0x00000004ff0c7819 */ /* 0x000fe2000001160c */
[----:B------:R-:W-:-:S04]  /*2d20*/  IMAD.WIDE R144, R142, 0x4, R238 ;  /* 0x000000048e907825 */ /* 0x000fc800078e02ee */
[----:B------:R-:W-:Y:S01]  /*2d30*/  IMAD.WIDE R142, R142, 0x4, R236 ;  /* 0x000000048e8e7825 */ /* 0x000fe200078e02ec */
[----:B--2---:R-:W-:-:S03]  /*2d40*/  LOP3.LUT R16, R185, 0x60, RZ, 0x3c, !PT ;  /* 0x00000060b9107812 */ /* 0x004fc600078e3cff */
[C---:B------:R-:W-:Y:S01]  /*2d50*/  IMAD.WIDE R48, R34.reuse, 0x4, R238 ;  /* 0x0000000422307825 */ /* 0x040fe200078e02ee */
[----:B----4-:R-:W-:Y:S01]  /*2d60*/  LOP3.LUT R15, R3, 0x40, RZ, 0x3c, !PT ;  /* 0x00000040030f7812 */ /* 0x010fe200078e3cff */
[----:B------:R2:W-:Y:S02]  /*2d70*/  LDGSTS.E [R16+0xc00], [R226.64], !P4 ;  /* 0x00c00000e2107fae */ /* 0x0005e4000e121844 */
[----:B------:R-:W-:Y:S02]  /*2d80*/  IMAD.WIDE R34, R34, 0x4, R236 ;  /* 0x0000000422227825 */ /* 0x000fe400078e02ec */
[----:B------:R2:W-:Y:S01]  /*2d90*/  LDGSTS.E [R16+0xe00], [R206.64], !P4 ;  /* 0x00e00000ce107fae */ /* 0x0005e2000e121844 */
[----:B------:R-:W-:Y:S01]  /*2da0*/  LOP3.LUT P4, RZ, R2, 0x1, RZ, 0xc0, !PT ;  /* 0x0000000102ff7812 */ /* 0x000fe2000788c0ff */
[C---:B------:R-:W-:Y:S02]  /*2db0*/  IMAD R2, R19.reuse, 0x17, RZ ;  /* 0x0000001713027824 */ /* 0x040fe400078e02ff */
[----:B------:R2:W-:Y:S01]  /*2dc0*/  LDGSTS.E [R16+0x1c00], [R164.64], !P1 ;  /* 0x01c00000a4107fae */ /* 0x0005e2000c921844 */
[----:B------:R-:W-:-:S02]  /*2dd0*/  IMAD R13, R19, 0x1b, RZ ;  /* 0x0000001b130d7824 */ /* 0x000fc400078e02ff */
[----:B------:R-:W-:Y:S01]  /*2de0*/  IMAD.WIDE R242, R244, 0x4, R238 ;  /* 0x00000004f4f27825 */ /* 0x000fe200078e02ee */
[----:B------:R2:W-:Y:S01]  /*2df0*/  LDGSTS.E [R16+0x1e00], [R158.64], !P1 ;  /* 0x01e000009e107fae */ /* 0x0005e2000c921844 */
[----:B------:R-:W-:Y:S02]  /*2e00*/  LOP3.LUT P1, RZ, R12, 0x1, RZ, 0xc0, !PT ;  /* 0x000000010cff7812 */ /* 0x000fe4000782c0ff */
[----:B------:R-:W-:Y:S01]  /*2e10*/  IMAD.WIDE R244, R244, 0x4, R236 ;  /* 0x00000004f4f47825 */ /* 0x000fe200078e02ec */
[----:B------:R2:W-:Y:S03]  /*2e20*/  LDGSTS.E [R16+0x2c00], [R144.64], !P6 ;  /* 0x02c0000090107fae */ /* 0x0005e6000f121844 */
[----:B------:R-:W-:Y:S01]  /*2e30*/  IMAD R14, R19, 0x1f, RZ ;  /* 0x0000001f130e7824 */ /* 0x000fe200078e02ff */
[----:B------:R2:W-:Y:S01]  /*2e40*/  LDGSTS.E [R16+0x2e00], [R142.64], !P6 ;  /* 0x02e000008e107fae */ /* 0x0005e2000f121844 */
[----:B------:R-:W-:Y:S01]  /*2e50*/  IMAD.WIDE R28, R2, 0x4, R238 ;  /* 0x00000004021c7825 */ /* 0x000fe200078e02ee */
[----:B------:R-:W-:-:S02]  /*2e60*/  ISETP.GE.AND P6, PT, R0, 0x20, PT ;  /* 0x000000200000780c */ /* 0x000fc40003fc6270 */
[----:B------:R2:W-:Y:S01]  /*2e70*/  LDGSTS.E [R16+0x3c00], [R48.64], !P2 ;  /* 0x03c0000030107fae */ /* 0x0005e2000d121844 */
[----:B------:R-:W-:-:S03]  /*2e80*/  IMAD.WIDE R26, R2, 0x4, R236 ;  /* 0x00000004021a7825 */ /* 0x000fc600078e02ec */
[----:B------:R2:W-:Y:S01]  /*2e90*/  LDGSTS.E [R16+0x3e00], [R34.64], !P2 ;  /* 0x03e0000022107fae */ /* 0x0005e2000d121844 */
[----:B------:R-:W-:-:S03]  /*2ea0*/  IMAD.WIDE R24, R13, 0x4, R238 ;  /* 0x000000040d187825 */ /* 0x000fc600078e02ee */
[----:B------:R2:W-:Y:S01]  /*2eb0*/  LDGSTS.E [R16+0x4c00], [R242.64], P0 ;  /* 0x04c00000f2107fae */ /* 0x0005e20008121844 */
[----:B------:R-:W-:Y:S02]  /*2ec0*/  IMAD.WIDE R22, R13, 0x4, R236 ;  /* 0x000000040d167825 */ /* 0x000fe400078e02ec */
[----:B------:R-:W-:Y:S01]  /*2ed0*/  CS2R R12, SRZ ;  /* 0x00000000000c7805 */ /* 0x000fe2000001ff00 */
[----:B------:R2:W-:Y:S01]  /*2ee0*/  LDGSTS.E [R16+0x4e00], [R244.64], P0 ;  /* 0x04e00000f4107fae */ /* 0x0005e20008121844 */
[----:B------:R-:W-:-:S03]  /*2ef0*/  IMAD.WIDE R20, R14, 0x4, R238 ;  /* 0x000000040e147825 */ /* 0x000fc600078e02ee */
[----:B------:R2:W-:Y:S01]  /*2f00*/  LDGSTS.E [R16+0x5c00], [R28.64], P4 ;  /* 0x05c000001c107fae */ /* 0x0005e2000a121844 */
[----:B------:R-:W-:-:S03]  /*2f10*/  IMAD.WIDE R18, R14, 0x4, R236 ;  /* 0x000000040e127825 */ /* 0x000fc600078e02ec */
[----:B------:R2:W-:Y:S04]  /*2f20*/  LDGSTS.E [R16+0x5e00], [R26.64], P4 ;  /* 0x05e000001a107fae */ /* 0x0005e8000a121844 */
[----:B------:R2:W-:Y:S04]  /*2f30*/  LDGSTS.E [R16+0x6c00], [R24.64], P1 ;  /* 0x06c0000018107fae */ /* 0x0005e80008921844 */
[----:B------:R2:W-:Y:S04]  /*2f40*/  LDGSTS.E [R16+0x6e00], [R22.64], P1 ;  /* 0x06e0000016107fae */ /* 0x0005e80008921844 */
[----:B------:R2:W-:Y:S04]  /*2f50*/  LDGSTS.E [R16+0x7c00], [R20.64], !P3 ;  /* 0x07c0000014107fae */ /* 0x0005e8000d921844 */
[----:B------:R2:W-:Y:S04]  /*2f60*/  LDGSTS.E [R16+0x7e00], [R18.64], !P3 ;  /* 0x07e0000012107fae */ /* 0x0005e8000d921844 */
[----:B------:R-:W0:Y:S04]  /*2f70*/  LDGDEPBAR ;  /* 0x00000000000079af */ /* 0x000e280000000000 */
[----:B------:R1:W-:Y:S04]  /*2f80*/  LDGSTS.E [R3+0x8000], [R224.64], P5 ;  /* 0x08000000e0037fae */ /* 0x0003e8000a921844 */
[----:B------:R1:W-:Y:S01]  /*2f90*/  LDGSTS.E [R3+0x8400], [R220.64], P5 ;  /* 0x08400000dc037fae */ /* 0x0003e2000a921844 */
[----:B--2---:R-:W-:-:S03]  /*2fa0*/  CS2R R16, SRZ ;  /* 0x0000000000107805 */ /* 0x004fc6000001ff00 */
[----:B------:R1:W-:Y:S04]  /*2fb0*/  LDGSTS.E [R3+0x8800], [R216.64], P5 ;  /* 0x08800000d8037fae */ /* 0x0003e8000a921844 */
        /* <DEDUP_REMOVED lines=10> */
[----:B------:R3:W-:Y:S04]  /*3060*/  STL.64 [R1+0x18], R28 ;  /* 0x0000181c01007387 */ /* 0x0007e80000100a00 */
[----:B------:R2:W-:Y:S04]  /*3070*/  LDGSTS.E [R15+0x9600], [R198.64], P5 ;  /* 0x09600000c60f7fae */ /* 0x0005e8000a921844 */
[----:B------:R4:W-:Y:S04]  /*3080*/  STL.64 [R1+0x1e0], R24 ;  /* 0x0001e01801007387 */ /* 0x0009e80000100a00 */
[----:B------:R2:W-:Y:S01]  /*3090*/  LDGSTS.E [R15+0x9a00], [R194.64], P5 ;  /* 0x09a00000c20f7fae */ /* 0x0005e2000a921844 */
[----:B---3--:R-:W-:-:S03]  /*30a0*/  CS2R R28, SRZ ;  /* 0x00000000001c7805 */ /* 0x008fc6000001ff00 */
[----:B------:R3:W-:Y:S04]  /*30b0*/  STL.64 [R1+0x220], R20 ;  /* 0x0002201401007387 */ /* 0x0007e80000100a00 */
[----:B------:R2:W-:Y:S01]  /*30c0*/  LDGSTS.E [R15+0x9e00], [R186.64], P5 ;  /* 0x09e00000ba0f7fae */ /* 0x0005e2000a921844 */
[----:B----4-:R-:W-:-:S03]  /*30d0*/  CS2R R24, SRZ ;  /* 0x0000000000187805 */ /* 0x010fc6000001ff00 */
[----:B------:R4:W-:Y:S04]  /*30e0*/  STL.64 [R1+0x1a8], R26 ;  /* 0x0001a81a01007387 */ /* 0x0009e80000100a00 */
[----:B------:R-:W0:Y:S01]  /*30f0*/  LDGDEPBAR ;  /* 0x00000000000079af */ /* 0x000e220000000000 */
[----:B---3--:R-:W-:-:S03]  /*3100*/  CS2R R20, SRZ ;  /* 0x0000000000147805 */ /* 0x008fc6000001ff00 */
[----:B------:R3:W-:Y:S01]  /*3110*/  STL.64 [R1+0x1e8], R22 ;  /* 0x0001e81601007387 */ /* 0x0007e20000100a00 */
[----:B--2---:R-:W-:-:S03]  /*3120*/  CS2R R14, SRZ ;  /* 0x00000000000e7805 */ /* 0x004fc6000001ff00 */
[----:B------:R2:W-:Y:S01]  /*3130*/  STL.64 [R1+0x228], R18 ;  /* 0x0002281201007387 */ /* 0x0005e20000100a00 */
[----:B----4-:R-:W-:Y:S01]  /*3140*/  CS2R R26, SRZ ;  /* 0x00000000001a7805 */ /* 0x010fe2000001ff00 */
[----:B---3--:R-:W-:Y:S01]  /*3150*/  CS2R R22, SRZ ;  /* 0x0000000000167805 */ /* 0x008fe2000001ff00 */
[----:B--2---:R-:W-:Y:S01]  /*3160*/  CS2R R18, SRZ ;  /* 0x0000000000127805 */ /* 0x004fe2000001ff00 */
[----:B------:R-:W-:Y:S05]  /*3170*/  @!P6 BRA `(.L_x_0) ;  /* 0x000031700000e947 */ /* 0x000fea0003800000 */
[----:B-1----:R-:W-:Y:S01]  /*3180*/  STL.64 [R1+0x190], R238 ;  /* 0x000190ee01007387 */ /* 0x002fe20000100a00 */
[----:B------:R-:W-:Y:S02]  /*3190*/  SHF.R.S32.HI R13, RZ, 0x1f, R0 ;  /* 0x0000001fff0d7819 */ /* 0x000fe40000011400 */
[C---:B------:R-:W-:Y:S01]  /*31a0*/  LOP3.LUT R12, R184.reuse, 0x1c, RZ, 0xc0, !PT ;  /* 0x0000001cb80c7812 */ /* 0x040fe200078ec0ff */
[----:B------:R-:W-:Y:S01]  /*31b0*/  STL.64 [R1+0x188], R236 ;  /* 0x000188ec01007387 */ /* 0x000fe20000100a00 */
[----:B------:R-:W-:Y:S02]  /*31c0*/  LEA.HI R16, R13, R0, RZ, 0x5 ;  /* 0x000000000d107211 */ /* 0x000fe400078f28ff */
[C---:B------:R-:W-:Y:S01]  /*31d0*/  LOP3.LUT R163, R184.reuse, 0x60, RZ, 0xc0, !PT ;  /* 0x00000060b8a37812 */ /* 0x040fe200078ec0ff */
[----:B------:R-:W-:Y:S01]  /*31e0*/  STL.64 [R1+0x180], R234 ;  /* 0x000180ea01007387 */ /* 0x000fe20000100a00 */
[----:B------:R-:W-:-:S02]  /*31f0*/  LOP3.LUT R2, R184, 0x3, RZ, 0xc0, !PT ;  /* 0x00000003b8027812 */ /* 0x000fc400078ec0ff */
[----:B------:R-:W-:Y:S01]  /*3200*/  LOP3.LUT R14, R184, 0x7, RZ, 0xc0, !PT ;  /* 0x00000007b80e7812 */ /* 0x000fe200078ec0ff */
[----:B------:R-:W-:Y:S01]  /*3210*/  STL.64 [R1+0x178], R232 ;  /* 0x000178e801007387 */ /* 0x000fe20000100a00 */
[----:B------:R-:W-:Y:S02]  /*3220*/  IMAD R15, R163, 0x2, R12 ;  /* 0x00000002a30f7824 */ /* 0x000fe400078e020c */
[----:B------:R-:W-:Y:S01]  /*3230*/  IMAD R2, R2, 0x420, RZ ;  /* 0x0000042002027824 */ /* 0x000fe200078e02ff */
[----:B------:R-:W-:Y:S01]  /*3240*/  STL.64 [R1+0x170], R230 ;  /* 0x000170e601007387 */ /* 0x000fe20000100a00 */
[----:B------:R-:W-:Y:S02]  /*3250*/  IMAD R17, R14, 0x90, RZ ;  /* 0x000000900e117824 */ /* 0x000fe400078e02ff */
[----:B------:R-:W-:Y:S01]  /*3260*/  IMAD.SHL.U32 R184, R184, 0x2, RZ ;  /* 0x00000002b8b87824 */ /* 0x000fe200078e00ff */
[----:B------:R-:W-:Y:S01]  /*3270*/  STL.64 [R1+0x168], R228 ;  /* 0x000168e401007387 */ /* 0x000fe20000100a00 */
[----:B------:R-:W-:Y:S01]  /*3280*/  IMAD.MOV.U32 R163, RZ, RZ, c[0x0][0x180] ;  /* 0x00006000ffa37624 */ /* 0x000fe200078e00ff */
[----:B------:R-:W-:-:S02]  /*3290*/  LOP3.LUT R0, R2, R15, RZ, 0x3c, !PT ;  /* 0x0000000f02007212 */ /* 0x000fc400078e3cff */
[----:B------:R-:W-:Y:S01]  /*32a0*/  STL.64 [R1+0x160], R226 ;  /* 0x000160e201007387 */ /* 0x000fe20000100a00 */
[----:B------:R-:W-:-:S03]  /*32b0*/  LOP3.LUT R184, R17, 0x30, R184, 0x78, !PT ;  /* 0x0000003011b87812 */ /* 0x000fc600078e78b8 */
[----:B------:R-:W-:Y:S04]  /*32c0*/  STL.64 [R1+0x158], R206 ;  /* 0x000158ce01007387 */ /* 0x000fe80000100a00 */
        /* <DEDUP_REMOVED lines=27> */
[----:B------:R1:W-:Y:S04]  /*3480*/  STL.64 [R1+0x78], R6 ;  /* 0x0000780601007387 */ /* 0x0003e80000100a00 */
[----:B------:R2:W-:Y:S04]  /*3490*/  STL.64 [R1+0x70], R4 ;  /* 0x0000700401007387 */ /* 0x0005e80000100a00 */
[----:B------:R-:W-:Y:S04]  /*34a0*/  STL.64 [R1+0x68], R240 ;  /* 0x000068f001007387 */ /* 0x000fe80000100a00 */
[----:B------:R-:W-:Y:S04]  /*34b0*/  STL.64 [R1+0x60], R242 ;  /* 0x000060f201007387 */ /* 0x000fe80000100a00 */
[----:B------:R-:W-:Y:S04]  /*34c0*/  STL.64 [R1+0x58], R244 ;  /* 0x000058f401007387 */ /* 0x000fe80000100a00 */
[----:B------:R-:W-:Y:S04]  /*34d0*/  STL.64 [R1+0x50], R246 ;  /* 0x000050f601007387 */ /* 0x000fe80000100a00 */
[----:B------:R-:W-:Y:S04]  /*34e0*/  STL.64 [R1+0x48], R248 ;  /* 0x000048f801007387 */ /* 0x000fe80000100a00 */
[----:B------:R-:W-:Y:S04]  /*34f0*/  STL.64 [R1+0x40], R250 ;  /* 0x000040fa01007387 */ /* 0x000fe80000100a00 */
[----:B-1----:R-:W3:Y:S04]  /*3500*/  LDL.LU.64 R6, [R1] ;  /* 0x0000000001067983 */ /* 0x002ee80000300a00 */
[----:B--2---:R-:W2:Y:S04]  /*3510*/  LDL.LU.64 R4, [R1+0x8] ;  /* 0x0000080001047983 */ /* 0x004ea80000300a00 */
[----:B---3--:R1:W-:Y:S04]  /*3520*/  STL.64 [R1+0x38], R6 ;  /* 0x0000380601007387 */ /* 0x0083e80000100a00 */
[----:B-1----:R-:W3:Y:S04]  /*3530*/  LDL.LU.64 R6, [R1+0x10] ;  /* 0x0000100001067983 */ /* 0x002ee80000300a00 */
[----:B--2---:R1:W-:Y:S04]  /*3540*/  STL.64 [R1+0x30], R4 ;  /* 0x0000300401007387 */ /* 0x0043e80000100a00 */
[----:B-1----:R-:W2:Y:S04]  /*3550*/  LDL.LU.64 R4, [R1+0x18] ;  /* 0x0000180001047983 */ /* 0x002ea80000300a00 */
[----:B---3--:R1:W-:Y:S04]  /*3560*/  STL.64 [R1+0x28], R6 ;  /* 0x0000280601007387 */ /* 0x0083e80000100a00 */
[----:B-1----:R-:W3:Y:S04]  /*3570*/  LDL.64 R6, [R1+0x1a8] ;  /* 0x0001a80001067983 */ /* 0x002ee80000100a00 */
[----:B--2---:R1:W-:Y:S04]  /*3580*/  STL.64 [R1+0x20], R4 ;  /* 0x0000200401007387 */ /* 0x0043e80000100a00 */
[----:B-1----:R-:W2:Y:S04]  /*3590*/  LDL.64 R4, [R1+0x1b0] ;  /* 0x0001b00001047983 */ /* 0x002ea80000100a00 */
[----:B---3--:R1:W-:Y:S04]  /*35a0*/  STL.64 [R1+0x18], R6 ;  /* 0x0000180601007387 */ /* 0x0083e80000100a00 */
[----:B-1----:R-:W3:Y:S04]  /*35b0*/  LDL.LU.64 R6, [R1+0x1b8] ;  /* 0x0001b80001067983 */ /* 0x002ee80000300a00 */
[----:B--2---:R1:W-:Y:S04]  /*35c0*/  STL.64 [R1+0x10], R4 ;  /* 0x0000100401007387 */ /* 0x0043e80000100a00 */
[----:B-1----:R-:W2:Y:S01]  /*35d0*/  LDL.LU.64 R4, [R1+0x1c0] ;  /* 0x0001c00001047983 */ /* 0x002ea20000300a00 */
[----:B------:R-:W-:Y:S01]  /*35e0*/  IADD3 R163, R163, -0x20, RZ ;  /* 0xffffffe0a3a37810 */ /* 0x000fe20007ffe0ff */
[----:B------:R-:W-:Y:S01]  /*35f0*/  CS2R R180, SRZ ;  /* 0x0000000000b47805 */ /* 0x000fe2000001ff00 */
[----:B------:R-:W-:Y:S01]  /*3600*/  CS2R R182, SRZ ;  /* 0x0000000000b67805 */ /* 0x000fe2000001ff00 */
[----:B------:R-:W-:Y:S01]  /*3610*/  CS2R R176, SRZ ;  /* 0x0000000000b07805 */ /* 0x000fe2000001ff00 */
[----:B------:R-:W-:Y:S01]  /*3620*/  CS2R R178, SRZ ;  /* 0x0000000000b27805 */ /* 0x000fe2000001ff00 */
[----:B------:R-:W-:Y:S01]  /*3630*/  IMAD.MOV.U32 R2, RZ, RZ, R163 ;  /* 0x000000ffff027224 */ /* 0x000fe200078e00a3 */
        /* <DEDUP_REMOVED lines=59> */
[----:B---3--:R-:W-:Y:S04]  /*39f0*/  STL.64 [R1+0x8], R6 ;  /* 0x0000080601007387 */ /* 0x008fe80000100a00 */
[----:B------:R1:W5:Y:S04]  /*3a00*/  LDL.LU.64 R250, [R1+0x1c8] ;  /* 0x0001c80001fa7983 */ /* 0x0003680000300a00 */
[----:B--2---:R2:W-:Y:S04]  /*3a10*/  STL.64 [R1], R4 ;  /* 0x0000000401007387 */ /* 0x0045e80000100a00 */
[----:B------:R1:W5:Y:S04]  /*3a20*/  LDL.LU.64 R248, [R1+0x1d0] ;  /* 0x0001d00001f87983 */ /* 0x0003680000300a00 */
[----:B------:R1:W5:Y:S04]  /*3a30*/  LDL.LU.64 R246, [R1+0x1d8] ;  /* 0x0001d80001f67983 */ /* 0x0003680000300a00 */
[----:B------:R1:W5:Y:S01]  /*3a40*/  LDL.LU.64 R244, [R1+0x1e0] ;  /* 0x0001e00001f47983 */ /* 0x0003620000300a00 */
[----:B--2---:R-:W-:-:S03]  /*3a50*/  SHF.R.S32.HI R5, RZ, 0x5, R16 ;  /* 0x00000005ff057819 */ /* 0x004fc60000011410 */
[----:B------:R1:W5:Y:S04]  /*3a60*/  LDL.LU.64 R242, [R1+0x1e8] ;  /* 0x0001e80001f27983 */ /* 0x0003680000300a00 */
[----:B------:R1:W5:Y:S04]  /*3a70*/  LDL.LU.64 R240, [R1+0x1f0] ;  /* 0x0001f00001f07983 */ /* 0x0003680000300a00 */
[----:B------:R1:W5:Y:S01]  /*3a80*/  LDL.LU.64 R238, [R1+0x1f8] ;  /* 0x0001f80001ee7983 */ /* 0x0003620000300a00 */
[----:B------:R-:W-:-:S03]  /*3a90*/  IADD3 R6, R5, -0x1, RZ ;  /* 0xffffffff05067810 */ /* 0x000fc60007ffe0ff */
[----:B------:R1:W5:Y:S04]  /*3aa0*/  LDL.LU.64 R236, [R1+0x200] ;  /* 0x0002000001ec7983 */ /* 0x0003680000300a00 */
[----:B------:R1:W5:Y:S04]  /*3ab0*/  LDL.LU.64 R234, [R1+0x208] ;  /* 0x0002080001ea7983 */ /* 0x0003680000300a00 */
[----:B------:R1:W5:Y:S04]  /*3ac0*/  LDL.LU.64 R232, [R1+0x210] ;  /* 0x0002100001e87983 */ /* 0x0003680000300a00 */
[----:B------:R1:W5:Y:S04]  /*3ad0*/  LDL.LU.64 R230, [R1+0x218] ;  /* 0x0002180001e67983 */ /* 0x0003680000300a00 */
[----:B------:R1:W5:Y:S04]  /*3ae0*/  LDL.LU.64 R228, [R1+0x220] ;  /* 0x0002200001e47983 */ /* 0x0003680000300a00 */
[----:B------:R1:W5:Y:S01]  /*3af0*/  LDL.LU.64 R226, [R1+0x228] ;  /* 0x0002280001e27983 */ /* 0x0003620000300a00 */
[----:B------:R-:W-:Y:S01]  /*3b00*/  CS2R R16, SRZ ;  /* 0x0000000000107805 */ /* 0x000fe2000001ff00 */
[----:B------:R-:W-:-:S02]  /*3b10*/  LOP3.LUT R4, R184, 0x40, RZ, 0x3c, !PT ;  /* 0x00000040b8047812 */ /* 0x000fc400078e3cff */
[----:B------:R-:W-:Y:S04]  /*3b20*/  STL [R1+0x1a0], RZ ;  /* 0x0001a0ff01007387 */ /* 0x000fe80000100800 */
[----:B------:R2:W-:Y:S04]  /*3b30*/  STL [R1+0x1a4], R5 ;  /* 0x0001a40501007387 */ /* 0x0005e80000100800 */
[----:B------:R1:W-:Y:S01]  /*3b40*/  STL [R1+0x1b4], R6 ;  /* 0x0001b40601007387 */ /* 0x0003e20000100800 */
[----:B--2---:R-:W-:-:S03]  /*3b50*/  LOP3.LUT R5, R0, 0x20, RZ, 0x3c, !PT ;  /* 0x0000002000057812 */ /* 0x004fc600078e3cff */
.L_x_1:
[----:B------:R-:W-:-:S04]  /*3b60*/  DEPBAR.LE SB0, 0x0 ;  /* 0x000080000000791a */ /* 0x000fc80000000000 */
[----:B------:R-:W-:Y:S01]  /*3b70*/  BAR.SYNC.DEFER_BLOCKING 0x0 ;  /* 0x0000000000007b1d */ /* 0x000fe20000010000 */
[----:B------:R-:W-:-:S05]  /*3b80*/  LOP3.LUT R204, R0, 0x20, RZ, 0x3c, !PT ;  /* 0x0000002000cc7812 */ /* 0x000fca00078e3cff */
[----:B------:R-:W-:Y:S04]  /*3b90*/  LDS R52, [R0] ;  /* 0x0000000000347984 */ /* 0x000fe80000000800 */
[----:B------:R-:W-:Y:S04]  /*3ba0*/  LDS R54, [R0+0x1000] ;  /* 0x0010000000367984 */ /* 0x000fe80000000800 */
[----:B------:R-:W-:Y:S04]  /*3bb0*/  LDS R53, [R204] ;  /* 0x00000000cc357984 */ /* 0x000fe80000000800 */
[----:B------:R-:W-:Y:S04]  /*3bc0*/  LDS R55, [R204+0x1000] ;  /* 0x00100000cc377984 */ /* 0x000fe80000000800 */
[----:B------:R-:W2:Y:S04]  /*3bd0*/  LDSM.16.M88.4 R8, [R184+0x8000] ;  /* 0x00800000b808783b */ /* 0x000ea80000000200 */
[----:B------:R-:W3:Y:S04]  /*3be0*/  LDSM.16.M88.4 R136, [R184+0x8400] ;  /* 0x00840000b888783b */ /* 0x000ee80000000200 */
[----:B------:R-:W4:Y:S04]  /*3bf0*/  LDSM.16.M88.4 R140, [R184+0x8800] ;  /* 0x00880000b88c783b */ /* 0x000f280000000200 */
[----:B------:R-:W1:Y:S04]  /*3c00*/  LDSM.16.M88.4 R144, [R184+0x8c00] ;  /* 0x008c0000b890783b */ /* 0x000e680000000200 */
[----:B------:R-:W1:Y:S04]  /*3c10*/  LDSM.16.M88.4 R148, [R184+0x9000] ;  /* 0x00900000b894783b */ /* 0x000e680000000200 */
[----:B------:R-:W1:Y:S04]  /*3c20*/  LDSM.16.M88.4 R152, [R184+0x9400] ;  /* 0x00940000b898783b */ /* 0x000e680000000200 */
[----:B------:R-:W1:Y:S04]  /*3c30*/  LDSM.16.M88.4 R156, [R184+0x9800] ;  /* 0x00980000b89c783b */ /* 0x000e680000000200 */
[----:B-1----:R-:W1:Y:S04]  /*3c40*/  LDSM.16.M88.4 R4, [R184+0x9c00] ;  /* 0x009c0000b804783b */ /* 0x002e680000000200 */
[----:B------:R-:W-:Y:S04]  /*3c50*/  LDS R188, [R0+0x2000] ;  /* 0x0020000000bc7984 */ /* 0x000fe80000000800 */
[----:B------:R-:W-:Y:S01]  /*3c60*/  LDS R190, [R0+0x3000] ;  /* 0x0030000000be7984 */ /* 0x000fe20000000800 */
[C---:B--2---:R-:W-:Y:S03]  /*3c70*/  HMMA.1688.F32.TF32 R164, R52.reuse, R8, R180 ;  /* 0x0000000834a4723c */ /* 0x044fe600000810b4 */
[----:B------:R-:W-:Y:S04]  /*3c80*/  LDS R180, [R0+0x2100] ;  /* 0x0021000000b47984 */ /* 0x000fe80000000800 */
[----:B------:R-:W-:Y:S01]  /*3c90*/  LDS R182, [R0+0x3100] ;  /* 0x0031000000b67984 */ /* 0x000fe20000000800 */
[C---:B---3--:R-:W-:Y:S03]  /*3ca0*/  HMMA.1688.F32.TF32 R48, R52.reuse, R136, R176 ;  /* 0x000000883430723c */ /* 0x048fe600000810b0 */
[----:B------:R-:W-:Y:S04]  /*3cb0*/  LDS R181, [R204+0x2100] ;  /* 0x00210000ccb57984 */ /* 0x000fe80000000800 */
[----:B------:R-:W-:Y:S01]  /*3cc0*/  LDS R183, [R204+0x3100] ;  /* 0x00310000ccb77984 */ /* 0x000fe20000000800 */
[C---:B----4-:R-:W-:Y:S03]  /*3cd0*/  HMMA.1688.F32.TF32 R44, R52.reuse, R140, R44 ;  /* 0x0000008c342c723c */ /* 0x050fe6000008102c */
[----:B------:R-:W-:Y:S04]  /*3ce0*/  LDS R189, [R204+0x2000] ;  /* 0x00200000ccbd7984 */ /* 0x000fe80000000800 */
[----:B------:R-:W2:Y:S01]  /*3cf0*/  LDS R191, [R204+0x3000] ;  /* 0x00300000ccbf7984 */ /* 0x000ea20000000800 */
[C---:B------:R-:W-:Y:S03]  /*3d00*/  HMMA.1688.F32.TF32 R32, R52.reuse, R144, R172 ;  /* 0x000000903420723c */ /* 0x040fe600000810ac */
[----:B------:R-:W-:Y:S04]  /*3d10*/  LDS R168, [R0+0x2200] ;  /* 0x0022000000a87984 */ /* 0x000fe80000000800 */
[----:B------:R-:W-:Y:S01]  /*3d20*/  LDS R170, [R0+0x3200] ;  /* 0x0032000000aa7984 */ /* 0x000fe20000000800 */
[C---:B------:R-:W-:Y:S03]  /*3d30*/  HMMA.1688.F32.TF32 R40, R52.reuse, R148, R40 ;  /* 0x000000943428723c */ /* 0x040fe60000081028 */
[----:B------:R-:W-:Y:S04]  /*3d40*/  LDS R169, [R204+0x2200] ;  /* 0x00220000cca97984 */ /* 0x000fe80000000800 */
[----:B------:R-:W-:Y:S01]  /*3d50*/  LDS R171, [R204+0x3200] ;  /* 0x00320000ccab7984 */ /* 0x000fe20000000800 */
[C---:B------:R-:W-:Y:S03]  /*3d60*/  HMMA.1688.F32.TF32 R56, R52.reuse, R152, R56 ;  /* 0x000000983438723c */ /* 0x040fe60000081038 */
[----:B------:R-:W-:Y:S05]  /*3d70*/  LDS R206, [R0+0x7000] ;  /* 0x0070000000ce7984 */ /* 0x000fea0000000800 */
[C---:B------:R-:W-:Y:S08]  /*3d80*/  HMMA.1688.F32.TF32 R60, R52.reuse, R156, R60 ;  /* 0x0000009c343c723c */ /* 0x040ff0000008103c */
[----:B-1----:R-:W-:Y:S01]  /*3d90*/  HMMA.1688.F32.TF32 R64, R52, R4, R64 ;  /* 0x000000043440723c */ /* 0x002fe20000081040 */
[----:B------:R-:W-:Y:S04]  /*3da0*/  LDS R52, [R0+0x100] ;  /* 0x0001000000347984 */ /* 0x000fe80000000800 */
[----:B------:R-:W-:Y:S03]  /*3db0*/  LDS R54, [R0+0x1100] ;  /* 0x0011000000367984 */ /* 0x000fe60000000800 */
[C---:B--2---:R-:W-:Y:S01]  /*3dc0*/  HMMA.1688.F32.TF32 R176, R188.reuse, R10, R164 ;  /* 0x0000000abcb0723c */ /* 0x044fe200000810a4 */
[----:B------:R-:W-:Y:S04]  /*3dd0*/  LDS R53, [R204+0x100] ;  /* 0x00010000cc357984 */ /* 0x000fe80000000800 */
[----:B------:R-:W1:Y:S03]  /*3de0*/  LDS R55, [R204+0x1100] ;  /* 0x00110000cc377984 */ /* 0x000e660000000800 */
[C---:B------:R-:W-:Y:S08]  /*3df0*/  HMMA.1688.F32.TF32 R164, R188.reuse, R150, R40 ;  /* 0x00000096bca4723c */ /* 0x040ff00000081028 */
[C---:B------:R-:W-:Y:S08]  /*3e00*/  HMMA.1688.F32.TF32 R172, R188.reuse, R138, R48 ;  /* 0x0000008abcac723c */ /* 0x040ff00000081030 */
[C---:B------:R-:W-:Y:S08]  /*3e10*/  HMMA.1688.F32.TF32 R44, R188.reuse, R142, R44 ;  /* 0x0000008ebc2c723c */ /* 0x040ff0000008102c */
[C---:B------:R-:W-:Y:S08]  /*3e20*/  HMMA.1688.F32.TF32 R48, R188.reuse, R146, R32 ;  /* 0x00000092bc30723c */ /* 0x040ff00000081020 */
[----:B------:R-:W-:Y:S08]  /*3e30*/  HMMA.1688.F32.TF32 R56, R188, R154, R56 ;  /* 0x0000009abc38723c */ /* 0x000ff00000081038 */
[C---:B-1----:R-:W-:Y:S08]  /*3e40*/  HMMA.1688.F32.TF32 R68, R52.reuse, R8, R68 ;  /* 0x000000083444723c */ /* 0x042ff00000081044 */
[C---:B------:R-:W-:Y:S08]  /*3e50*/  HMMA.1688.F32.TF32 R72, R52.reuse, R136, R72 ;  /* 0x000000883448723c */ /* 0x040ff00000081048 */
[C---:B------:R-:W-:Y:S08]  /*3e60*/  HMMA.1688.F32.TF32 R76, R52.reuse, R140, R76 ;  /* 0x0000008c344c723c */ /* 0x040ff0000008104c */
[C---:B------:R-:W-:Y:S08]  /*3e70*/  HMMA.1688.F32.TF32 R80, R52.reuse, R144, R80 ;  /* 0x000000903450723c */ /* 0x040ff00000081050 */
[C---:B------:R-:W-:Y:S08]  /*3e80*/  HMMA.1688.F32.TF32 R84, R52.reuse, R148, R84 ;  /* 0x000000943454723c */ /* 0x040ff00000081054 */
[C---:B------:R-:W-:Y:S08]  /*3e90*/  HMMA.1688.F32.TF32 R88, R52.reuse, R152, R88 ;  /* 0x000000983458723c */ /* 0x040ff00000081058 */
[C---:B------:R-:W-:Y:S08]  /*3ea0*/  HMMA.1688.F32.TF32 R92, R52.reuse, R156, R92 ;  /* 0x0000009c345c723c */ /* 0x040ff0000008105c */
[----:B------:R-:W-:Y:S01]  /*3eb0*/  HMMA.1688.F32.TF32 R96, R52, R4, R96 ;  /* 0x000000043460723c */ /* 0x000fe20000081060 */
[----:B------:R-:W-:Y:S04]  /*3ec0*/  LDS R52, [R0+0x200] ;  /* 0x0002000000347984 */ /* 0x000fe80000000800 */
[----:B------:R-:W-:Y:S03]  /*3ed0*/  LDS R54, [R0+0x1200] ;  /* 0x0012000000367984 */ /* 0x000fe60000000800 */
[C---:B------:R-:W-:Y:S01]  /*3ee0*/  HMMA.1688.F32.TF32 R68, R180.reuse, R10, R68 ;  /* 0x0000000ab444723c */ /* 0x040fe20000081044 */
        /* <DEDUP_REMOVED lines=20> */
[----:B------:R-:W-:Y:S07]  /*4030*/  HMMA.1688.F32.TF32 R96, R180, R6, R96 ;  /* 0x00000006b460723c */ /* 0x000fee0000081060 */
[----:B------:R-:W-:Y:S01]  /*4040*/  LOP3.LUT R183, R0, 0x20, RZ, 0x3c, !PT ;  /* 0x0000002000b77812 */ /* 0x000fe200078e3cff */
[C---:B------:R-:W-:Y:S04]  /*4050*/  HMMA.1688.F32.TF32 R116, R168.reuse, R150, R116 ;  /* 0x00000096a874723c */ /* 0x040fe80000081074 */
[----:B------:R-:W-:Y:S04]  /*4060*/  LDS R205, [R183+0x6000] ;  /* 0x00600000b7cd7984 */ /* 0x000fe80000000800 */
[C---:B------:R-:W-:Y:S01]  /*4070*/  HMMA.1688.F32.TF32 R100, R168.reuse, R10, R100 ;  /* 0x0000000aa864723c */ /* 0x040fe20000081064 */
[----:B------:R-:W-:Y:S07]  /*4080*/  LDS R207, [R183+0x7000] ;  /* 0x00700000b7cf7984 */ /* 0x000fee0000000800 */
        /* <DEDUP_REMOVED lines=14> */
[----:B------:R1:W2:Y:S03]  /*4170*/  LDS R55, [R204+0x3300] ;  /* 0x00330000cc377984 */ /* 0x0002a60000000800 */
[----:B------:R-:W-:Y:S01]  /*4180*/  HMMA.1688.F32.TF32 R120, R168, R154, R120 ;  /* 0x0000009aa878723c */ /* 0x000fe20000081078 */
[----:B-1----:R-:W-:-:S07]  /*4190*/  LOP3.LUT R204, R184, 0x40, RZ, 0x3c, !PT ;  /* 0x00000040b8cc7812 */ /* 0x002fce00078e3cff */
[C---:B------:R-:W-:Y:S01]  /*41a0*/  HMMA.1688.F32.TF32 R124, R168.reuse, R158, R124 ;  /* 0x0000009ea87c723c */ /* 0x040fe2000008107c */
[----:B------:R-:W-:Y:S07]  /*41b0*/  LDSM.16.M88.4 R32, [R204+0x9c00] ;  /* 0x009c0000cc20783b */ /* 0x000fee0000000200 */
[----:B------:R-:W-:Y:S01]  /*41c0*/  HMMA.1688.F32.TF32 R128, R168, R6, R128 ;  /* 0x00000006a880723c */ /* 0x000fe20000081080 */
[----:B------:R-:W-:Y:S04]  /*41d0*/  LDS R168, [R0+0x4000] ;  /* 0x0040000000a87984 */ /* 0x000fe80000000800 */
[----:B------:R-:W-:Y:S03]  /*41e0*/  LDS R170, [R0+0x5000] ;  /* 0x0050000000aa7984 */ /* 0x000fe60000000800 */
[C---:B------:R-:W-:Y:S01]  /*41f0*/  HMMA.1688.F32.TF32 R60, R188.reuse, R158, R60 ;  /* 0x0000009ebc3c723c */ /* 0x040fe2000008103c */
[----:B------:R-:W-:Y:S04]  /*4200*/  LDS R169, [R183+0x4000] ;  /* 0x00400000b7a97984 */ /* 0x000fe80000000800 */
[----:B------:R-:W-:Y:S03]  /*4210*/  LDS R171, [R183+0x5000] ;  /* 0x00500000b7ab7984 */ /* 0x000fe60000000800 */
[----:B------:R-:W-:Y:S01]  /*4220*/  HMMA.1688.F32.TF32 R64, R188, R6, R64 ;  /* 0x00000006bc40723c */ /* 0x000fe20000081040 */
[----:B------:R-:W-:Y:S04]  /*4230*/  LDS R188, [R0+0x6100] ;  /* 0x0061000000bc7984 */ /* 0x000fe80000000800 */
[----:B------:R-:W-:Y:S03]  /*4240*/  LDS R190, [R0+0x7100] ;  /* 0x0071000000be7984 */ /* 0x000fe60000000800 */
[C---:B--2---:R-:W-:Y:S01]  /*4250*/  HMMA.1688.F32.TF32 R148, R52.reuse, R150, R20 ;  /* 0x000000963494723c */ /* 0x044fe20000081014 */
[----:B------:R-:W1:Y:S04]  /*4260*/  LDSM.16.M88.4 R20, [R204+0x9000] ;  /* 0x00900000cc14783b */ /* 0x000e680000000200 */
[----:B------:R-:W-:Y:S03]  /*4270*/  LDS R189, [R183+0x6100] ;  /* 0x00610000b7bd7984 */ /* 0x000fe60000000800 */
[C---:B------:R-:W-:Y:S01]  /*4280*/  HMMA.1688.F32.TF32 R132, R52.reuse, R10, R132 ;  /* 0x0000000a3484723c */ /* 0x040fe20000081084 */
[----:B------:R-:W2:Y:S04]  /*4290*/  LDSM.16.M88.4 R8, [R204+0x8400] ;  /* 0x00840000cc08783b */ /* 0x000ea80000000200 */
[----:B------:R-:W-:Y:S03]  /*42a0*/  LDS R191, [R183+0x7100] ;  /* 0x00710000b7bf7984 */ /* 0x000fe60000000800 */
[C---:B------:R-:W-:Y:S08]  /*42b0*/  HMMA.1688.F32.TF32 R136, R52.reuse, R138, R36 ;  /* 0x0000008a3488723c */ /* 0x040ff00000081024 */
[C---:B------:R-:W-:Y:S01]  /*42c0*/  HMMA.1688.F32.TF32 R140, R52.reuse, R142, R12 ;  /* 0x0000008e348c723c */ /* 0x040fe2000008100c */
[----:B------:R-:W3:Y:S07]  /*42d0*/  LDSM.16.M88.4 R12, [R204+0x8800] ;  /* 0x00880000cc0c783b */ /* 0x000eee0000000200 */
[C---:B------:R-:W-:Y:S01]  /*42e0*/  HMMA.1688.F32.TF32 R144, R52.reuse, R146, R16 ;  /* 0x000000923490723c */ /* 0x040fe20000081010 */
[----:B------:R-:W4:Y:S07]  /*42f0*/  LDSM.16.M88.4 R16, [R204+0x8c00] ;  /* 0x008c0000cc10783b */ /* 0x000f2e0000000200 */
[C---:B------:R-:W-:Y:S01]  /*4300*/  HMMA.1688.F32.TF32 R152, R52.reuse, R154, R24 ;  /* 0x0000009a3498723c */ /* 0x040fe20000081018 */
[----:B------:R-:W4:Y:S07]  /*4310*/  LDSM.16.M88.4 R24, [R204+0x9400] ;  /* 0x00940000cc18783b */ /* 0x000f2e0000000200 */
[C---:B------:R-:W-:Y:S01]  /*4320*/  HMMA.1688.F32.TF32 R156, R52.reuse, R158, R28 ;  /* 0x0000009e349c723c */ /* 0x040fe2000008101c */
[----:B------:R-:W-:Y:S07]  /*4330*/  LDSM.16.M88.4 R28, [R204+0x9800] ;  /* 0x00980000cc1c783b */ /* 0x000fee0000000200 */
[----:B------:R-:W-:Y:S01]  /*4340*/  HMMA.1688.F32.TF32 R160, R52, R6, R160 ;  /* 0x0000000634a0723c */ /* 0x000fe200000810a0 */
[----:B------:R-:W4:Y:S04]  /*4350*/  LDSM.16.M88.4 R4, [R204+0x8000] ;  /* 0x00800000cc04783b */ /* 0x000f280000000200 */
[----:B------:R-:W-:Y:S03]  /*4360*/  LDS R204, [R0+0x6000] ;  /* 0x0060000000cc7984 */ /* 0x000fe60000000800 */
[C---:B-1----:R-:W-:Y:S01]  /*4370*/  HMMA.1688.F32.TF32 R52, R168.reuse, R20, R164 ;  /* 0x00000014a834723c */ /* 0x042fe200000810a4 */
[----:B------:R-:W-:Y:S04]  /*4380*/  LDS R164, [R0+0x4100] ;  /* 0x0041000000a47984 */ /* 0x000fe80000000800 */
[----:B------:R-:W-:Y:S03]  /*4390*/  LDS R166, [R0+0x5100] ;  /* 0x0051000000a67984 */ /* 0x000fe60000000800 */
[C---:B--2---:R-:W-:Y:S01]  /*43a0*/  HMMA.1688.F32.TF32 R40, R168.reuse, R8, R172 ;  /* 0x00000008a828723c */ /* 0x044fe200000810ac */
[----:B------:R-:W-:Y:S04]  /*43b0*/  LDS R165, [R183+0x4100] ;  /* 0x00410000b7a57984 */ /* 0x000fe80000000800 */
[----:B------:R-:W1:Y:S03]  /*43c0*/  LDS R167, [R183+0x5100] ;  /* 0x00510000b7a77984 */ /* 0x000e660000000800 */
[C---:B---3--:R-:W-:Y:S08]  /*43d0*/  HMMA.1688.F32.TF32 R44, R168.reuse, R12, R44 ;  /* 0x0000000ca82c723c */ /* 0x048ff0000008102c */
[C---:B----4-:R-:W-:Y:S08]  /*43e0*/  HMMA.1688.F32.TF32 R48, R168.reuse, R16, R48 ;  /* 0x00000010a830723c */ /* 0x050ff00000081030 */
        /* <DEDUP_REMOVED lines=10> */
[-C--:B------:R-:W-:Y:S01]  /*4490*/  HMMA.1688.F32.TF32 R96, R164, R32.reuse, R96 ;  /* 0x00000020a460723c */ /* 0x080fe20000081060 */
[----:B------:R-:W-:Y:S04]  /*44a0*/  LDS R164, [R0+0x4200] ;  /* 0x0042000000a47984 */ /* 0x000fe80000000800 */
[----:B------:R-:W-:Y:S03]  /*44b0*/  LDS R166, [R0+0x5200] ;  /* 0x0052000000a67984 */ /* 0x000fe60000000800 */
[----:B------:R-:W-:Y:S01]  /*44c0*/  HMMA.1688.F32.TF32 R64, R168, R32, R64 ;  /* 0x00000020a840723c */ /* 0x000fe20000081040 */
[----:B------:R-:W-:Y:S04]  /*44d0*/  LDS R165, [R183+0x4200] ;  /* 0x00420000b7a57984 */ /* 0x000fe80000000800 */
[----:B------:R-:W1:Y:S04]  /*44e0*/  LDS R167, [R183+0x5200] ;  /* 0x00520000b7a77984 */ /* 0x000e680000000800 */
[----:B------:R-:W-:Y:S04]  /*44f0*/  LDS R168, [R0+0x6200] ;  /* 0x0062000000a87984 */ /* 0x000fe80000000800 */
[----:B------:R-:W-:Y:S04]  /*4500*/  LDS R170, [R0+0x7200] ;  /* 0x0072000000aa7984 */ /* 0x000fe80000000800 */
[----:B------:R-:W-:Y:S04]  /*4510*/  LDS R169, [R183+0x6200] ;  /* 0x00620000b7a97984 */ /* 0x000fe80000000800 */
[----:B------:R-:W-:Y:S01]  /*4520*/  LDS R171, [R183+0x7200] ;  /* 0x00720000b7ab7984 */ /* 0x000fe20000000800 */
        /* <DEDUP_REMOVED lines=9> */
[----:B------:R-:W-:Y:S04]  /*45c0*/  LDS R166, [R0+0x5300] ;  /* 0x0053000000a67984 */ /* 0x000fe80000000800 */
[----:B------:R-:W-:Y:S04]  /*45d0*/  LDS R165, [R183+0x4300] ;  /* 0x00430000b7a57984 */ /* 0x000fe80000000800 */
[----:B------:R-:W1:Y:S02]  /*45e0*/  LDS R167, [R183+0x5300] ;  /* 0x00530000b7a77984 */ /* 0x000e640000000800 */
[C---:B-1----:R-:W-:Y:S02]  /*45f0*/  HMMA.1688.F32.TF32 R132, R164.reuse, R4, R132 ;  /* 0x00000004a484723c */ /* 0x042fe40000081084 */
[----:B------:R-:W2:Y:S06]  /*4600*/  LDL R4, [R1+0x1b4] ;  /* 0x0001b40001047983 */ /* 0x000eac0000100800 */
[C---:B------:R-:W-:Y:S01]  /*4610*/  HMMA.1688.F32.TF32 R136, R164.reuse, R8, R136 ;  /* 0x00000008a488723c */ /* 0x040fe20000081088 */
[----:B------:R-:W2:Y:S07]  /*4620*/  LDL.LU R8, [R1+0x1a0] ;  /* 0x0001a00001087983 */ /* 0x000eae0000300800 */
[C---:B------:R-:W-:Y:S08]  /*4630*/  HMMA.1688.F32.TF32 R140, R164.reuse, R12, R140 ;  /* 0x0000000ca48c723c */ /* 0x040ff0000008108c */
[C---:B------:R-:W-:Y:S08]  /*4640*/  HMMA.1688.F32.TF32 R144, R164.reuse, R16, R144 ;  /* 0x00000010a490723c */ /* 0x040ff00000081090 */
[C---:B------:R-:W-:Y:S01]  /*4650*/  HMMA.1688.F32.TF32 R148, R164.reuse, R20, R148 ;  /* 0x00000014a494723c */ /* 0x040fe20000081094 */
[----:B------:R-:W3:Y:S07]  /*4660*/  LDL.LU.64 R20, [R1+0x190] ;  /* 0x0001900001147983 */ /* 0x000eee0000300a00 */
[C---:B------:R-:W-:Y:S08]  /*4670*/  HMMA.1688.F32.TF32 R152, R164.reuse, R24, R152 ;  /* 0x00000018a498723c */ /* 0x040ff00000081098 */
[C---:B------:R-:W-:Y:S08]  /*4680*/  HMMA.1688.F32.TF32 R156, R164.reuse, R28, R156 ;  /* 0x0000001ca49c723c */ /* 0x040ff0000008109c */
[----:B------:R-:W-:Y:S01]  /*4690*/  HMMA.1688.F32.TF32 R160, R164, R32, R160 ;  /* 0x00000020a4a0723c */ /* 0x000fe200000810a0 */
[----:B------:R-:W-:Y:S04]  /*46a0*/  LDS R164, [R0+0x6300] ;  /* 0x0063000000a47984 */ /* 0x000fe80000000800 */
[----:B------:R-:W-:Y:S04]  /*46b0*/  LDS R166, [R0+0x7300] ;  /* 0x0073000000a67984 */ /* 0x000fe80000000800 */
[----:B------:R-:W-:Y:S04]  /*46c0*/  LDS R165, [R183+0x6300] ;  /* 0x00630000b7a57984 */ /* 0x000fe80000000800 */
[----:B------:R1:W4:Y:S01]  /*46d0*/  LDS R167, [R183+0x7300] ;  /* 0x00730000b7a77984 */ /* 0x0003220000000800 */
[C---:B------:R-:W-:Y:S08]  /*46e0*/  HMMA.1688.F32.TF32 R176, R204.reuse, R10, R40 ;  /* 0x0000000accb0723c */ /* 0x040ff00000081028 */
[----:B-1----:R-:W-:Y:S08]  /*46f0*/  HMMA.1688.F32.TF32 R180, R204, R6, R36 ;  /* 0x00000006ccb4723c */ /* 0x002ff00000081024 */
[-C--:B------:R-:W-:Y:S08]  /*4700*/  HMMA.1688.F32.TF32 R72, R188, R10.reuse, R72 ;  /* 0x0000000abc48723c */ /* 0x080ff00000081048 */
[----:B------:R-:W-:Y:S08]  /*4710*/  HMMA.1688.F32.TF32 R104, R168, R10, R104 ;  /* 0x0000000aa868723c */ /* 0x000ff00000081068 */
[----:B------:R-:W-:Y:S08]  /*4720*/  HMMA.1688.F32.TF32 R40, R204, R22, R52 ;  /* 0x00000016cc28723c */ /* 0x000ff00000081034 */
[----:B----4-:R-:W-:Y:S01]  /*4730*/  HMMA.1688.F32.TF32 R36, R164, R10, R136 ;  /* 0x0000000aa424723c */ /* 0x010fe20000081088 */
[----:B------:R-:W4:Y:S04]  /*4740*/  LDL.LU.64 R10, [R1+0x188] ;  /* 0x00018800010a7983 */ /* 0x000f280000300a00 */
[----:B------:R-:W4:Y:S04]  /*4750*/  LDL.LU.64 R54, [R1+0x150] ;  /* 0x0001500001367983 */ /* 0x000f280000300a00 */
[----:B------:R-:W4:Y:S01]  /*4760*/  LDL.LU.64 R52, [R1+0x148] ;  /* 0x0001480001347983 */ /* 0x000f220000300a00 */
[-C--:B------:R-:W-:Y:S03]  /*4770*/  HMMA.1688.F32.TF32 R68, R188, R6.reuse, R68 ;  /* 0x00000006bc44723c */ /* 0x080fe60000081044 */
[----:B------:R-:W4:Y:S05]  /*4780*/  LDL.LU.64 R24, [R1+0x110] ;  /* 0x0001100001187983 */ /* 0x000f2a0000300a00 */
[-C--:B------:R-:W-:Y:S08]  /*4790*/  HMMA.1688.F32.TF32 R100, R168, R6.reuse, R100 ;  /* 0x00000006a864723c */ /* 0x080ff00000081064 */
[----:B------:R-:W-:Y:S01]  /*47a0*/  HMMA.1688.F32.TF32 R132, R164, R6, R132 ;  /* 0x00000006a484723c */ /* 0x000fe20000081084 */
[----:B------:R-:W4:Y:S07]  /*47b0*/  LDL.LU.64 R6, [R1+0x108] ;  /* 0x0001080001067983 */ /* 0x000f2e0000300a00 */
[C---:B------:R-:W-:Y:S01]  /*47c0*/  HMMA.1688.F32.TF32 R172, R204.reuse, R18, R48 ;  /* 0x00000012ccac723c */ /* 0x040fe20000081030 */
[----:B------:R-:W4:Y:S04]  /*47d0*/  LDL.LU.64 R50, [R1+0xd0] ;  /* 0x0000d00001327983 */ /* 0x000f280000300a00 */
[----:B------:R-:W4:Y:S01]  /*47e0*/  LDL.LU.64 R48, [R1+0xc8] ;  /* 0x0000c80001307983 */ /* 0x000f220000300a00 */
[----:B------:R-:W-:Y:S01]  /*47f0*/  ISETP.GT.AND P0, PT, R2, RZ, PT ;  /* 0x000000ff0200720c */ /* 0x000fe20003f04270 */
[----:B------:R-:W-:Y:S01]  /*4800*/  IMAD.MOV.U32 R5, RZ, RZ, c[0x0][0x188] ;  /* 0x00006200ff057624 */ /* 0x000fe200078e00ff */
[-C--:B------:R-:W-:Y:S08]  /*4810*/  HMMA.1688.F32.TF32 R44, R204, R14.reuse, R44 ;  /* 0x0000000ecc2c723c */ /* 0x080ff0000008102c */
[-C--:B------:R-:W-:Y:S08]  /*4820*/  HMMA.1688.F32.TF32 R76, R188, R14.reuse, R76 ;  /* 0x0000000ebc4c723c */ /* 0x080ff0000008104c */
[-C--:B------:R-:W-:Y:S08]  /*4830*/  HMMA.1688.F32.TF32 R108, R168, R14.reuse, R108 ;  /* 0x0000000ea86c723c */ /* 0x080ff0000008106c */
[----:B------:R-:W-:Y:S07]  /*4840*/  HMMA.1688.F32.TF32 R12, R164, R14, R140 ;  /* 0x0000000ea40c723c */ /* 0x000fee000008108c */
[----:B------:R-:W-:Y:S01]  /*4850*/  IMAD.SHL.U32 R141, R5, 0x20, RZ ;  /* 0x00000020058d7824 */ /* 0x000fe200078e00ff */
[----:B--2---:R-:W-:-:S02]  /*4860*/  ISETP.GE.AND P2, PT, R8, R4, PT ;  /* 0x000000040800720c */ /* 0x004fc40003f46270 */
[----:B------:R-:W-:Y:S02]  /*4870*/  SEL R4, RZ, 0x4, !P0 ;  /* 0x00000004ff047807 */ /* 0x000fe40004000000 */
[----:B------:R-:W-:Y:S02]  /*4880*/  ISETP.GT.AND P0, PT, R2, 0x4, PT ;  /* 0x000000040200780c */ /* 0x000fe40003f04270 */
[----:B------:R-:W-:-:S04]  /*4890*/  SEL R4, R4, RZ, !P2 ;  /* 0x000000ff04047207 */ /* 0x000fc80005000000 */
[----:B------:R-:W-:Y:S02]  /*48a0*/  ISETP.NE.U32.AND P6, PT, R4, RZ, PT ;  /* 0x000000ff0400720c */ /* 0x000fe40003fc5070 */
[----:B------:R-:W-:Y:S02]  /*48b0*/  SEL R4, RZ, 0x4, !P0 ;  /* 0x00000004ff047807 */ /* 0x000fe40004000000 */
[----:B------:R-:W-:Y:S02]  /*48c0*/  ISETP.GT.AND P0, PT, R2, 0x8, PT ;  /* 0x000000080200780c */ /* 0x000fe40003f04270 */
[----:B------:R-:W-:-:S04]  /*48d0*/  SEL R4, R4, RZ, !P2 ;  /* 0x000000ff04047207 */ /* 0x000fc80005000000 */
[----:B------:R-:W-:Y:S02]  /*48e0*/  ISETP.NE.U32.AND P5, PT, R4, RZ, PT ;  /* 0x000000ff0400720c */ /* 0x000fe40003fa5070 */
[----:B------:R-:W-:Y:S01]  /*48f0*/  SEL R4, RZ, 0x4, !P0 ;  /* 0x00000004ff047807 */ /* 0x000fe20004000000 */
[----:B---3--:R-:W-:Y:S01]  /*4900*/  IMAD.WIDE R20, R141, 0x4, R20 ;  /* 0x000000048d147825 */ /* 0x008fe200078e0214 */
[----:B------:R-:W-:Y:S02]  /*4910*/  BAR.SYNC.DEFER_BLOCKING 0x0 ;  /* 0x0000000000007b1d */ /* 0x000fe40000010000 */
[----:B------:R-:W-:-:S04]  /*4920*/  SEL R4, R4, RZ, !P2 ;  /* 0x000000ff04047207 */ /* 0x000fc80005000000 */
[----:B------:R1:W-:Y:S01]  /*4930*/  STL.64 [R1+0x190], R20 ;  /* 0x0001901401007387 */ /* 0x0003e20000100a00 */
[----:B------:R-:W-:-:S03]  /*4940*/  ISETP.NE.U32.AND P3, PT, R4, RZ, PT ;  /* 0x000000ff0400720c */ /* 0x000fc60003f65070 */
[----:B------:R-:W-:Y:S01]  /*4950*/  @!PT LDS RZ, [RZ] ;  /* 0x00000000fffff984 */ /* 0x000fe20000000800 */
[----:B------:R-:W-:Y:S01]  /*4960*/  @!PT LDS RZ, [RZ] ;  /* 0x00000000fffff984 */ /* 0x000fe20000000800 */
[----:B------:R-:W-:Y:S01]  /*4970*/  @!PT LDS RZ, [RZ] ;  /* 0x00000000fffff984 */ /* 0x000fe20000000800 */
[----:B------:R1:W-:Y:S01]  /*4980*/  LDGSTS.E [R185], [R20.64], P6 ;  /* 0x0000000014b97fae */ /* 0x0003e2000b121844 */
[----:B----4-:R-:W-:-:S04]  /*4990*/  IMAD.WIDE R10, R141, 0x4, R10 ;  /* 0x000000048d0a7825 */ /* 0x010fc800078e020a */
[C---:B------:R-:W-:Y:S01]  /*49a0*/  IMAD.WIDE R54, R141.reuse, 0x4, R54 ;  /* 0x000000048d367825 */ /* 0x040fe200078e0236 */
[----:B------:R2:W-:Y:S03]  /*49b0*/  STL.64 [R1+0x188], R10 ;  /* 0x0001880a01007387 */ /* 0x0005e60000100a00 */
[C---:B------:R-:W-:Y:S01]  /*49c0*/  IMAD.WIDE R52, R141.reuse, 0x4, R52 ;  /* 0x000000048d347825 */ /* 0x040fe200078e0234 */
[----:B------:R-:W-:Y:S04]  /*49d0*/  STL.64 [R1+0x150], R54 ;  /* 0x0001503601007387 */ /* 0x000fe80000100a00 */
[----:B------:R-:W-:Y:S04]  /*49e0*/  STL.64 [R1+0x148], R52 ;  /* 0x0001483401007387 */ /* 0x000fe80000100a00 */
[----:B------:R-:W3:Y:S01]  /*49f0*/  LDL.LU.64 R32, [R1+0x90] ;  /* 0x0000900001207983 */ /* 0x000ee20000300a00 */
[----:B------:R-:W-:-:S03]  /*4a00*/  IMAD.WIDE R24, R141, 0x4, R24 ;  /* 0x000000048d187825 */ /* 0x000fc600078e0218 */
[----:B------:R-:W4:Y:S04]  /*4a10*/  LDL.LU.64 R28, [R1+0x88] ;  /* 0x00008800011c7983 */ /* 0x000f280000300a00 */
[----:B------:R2:W-:Y:S01]  /*4a20*/  LDGSTS.E [R185+0x200], [R10.64], P6 ;  /* 0x002000000ab97fae */ /* 0x0005e2000b121844 */
[----:B------:R-:W-:-:S03]  /*4a30*/  IMAD.WIDE R6, R141, 0x4, R6 ;  /* 0x000000048d067825 */ /* 0x000fc600078e0206 */
[----:B-1----:R-:W4:Y:S04]  /*4a40*/  LDL.LU.64 R20, [R1+0x50] ;  /* 0x0000500001147983 */ /* 0x002f280000300a00 */
[----:B------:R1:W-:Y:S01]  /*4a50*/  LDGSTS.E [R185+0x1000], [R54.64], P5 ;  /* 0x0100000036b97fae */ /* 0x0003e2000a921844 */
[----:B------:R-:W-:-:S03]  /*4a60*/  IMAD.WIDE R50, R141, 0x4, R50 ;  /* 0x000000048d327825 */ /* 0x000fc600078e0232 */
[----:B--2---:R-:W2:Y:S01]  /*4a70*/  LDL.LU.64 R10, [R1+0x48] ;  /* 0x00004800010a7983 */ /* 0x004ea20000300a00 */
[----:B------:R-:W-:-:S03]  /*4a80*/  IMAD.WIDE R48, R141, 0x4, R48 ;  /* 0x000000048d307825 */ /* 0x000fc600078e0230 */
[----:B------:R1:W-:Y:S04]  /*4a90*/  STL.64 [R1+0x110], R24 ;  /* 0x0001101801007387 */ /* 0x0003e80000100a00 */
[----:B------:R1:W-:Y:S04]  /*4aa0*/  STL.64 [R1+0x108], R6 ;  /* 0x0001080601007387 */ /* 0x0003e80000100a00 */
[----:B------:R1:W-:Y:S04]  /*4ab0*/  LDGSTS.E [R185+0x1200], [R52.64], P5 ;  /* 0x0120000034b97fae */ /* 0x0003e8000a921844 */
[----:B------:R-:W-:Y:S04]  /*4ac0*/  STL.64 [R1+0xd0], R50 ;  /* 0x0000d03201007387 */ /* 0x000fe80000100a00 */
[----:B------:R1:W-:Y:S04]  /*4ad0*/  LDGSTS.E [R185+0x2000], [R24.64], P3 ;  /* 0x0200000018b97fae */ /* 0x0003e80009921844 */
[----:B------:R-:W-:Y:S04]  /*4ae0*/  STL.64 [R1+0xc8], R48 ;  /* 0x0000c83001007387 */ /* 0x000fe80000100a00 */
[----:B------:R1:W-:Y:S04]  /*4af0*/  LDGSTS.E [R185+0x2200], [R6.64], P3 ;  /* 0x0220000006b97fae */ /* 0x0003e80009921844 */
[----:B-1----:R-:W2:Y:S04]  /*4b00*/  LDL.LU.64 R24, [R1+0x10] ;  /* 0x0000100001187983 */ /* 0x002ea80000300a00 */
[----:B------:R-:W2:Y:S01]  /*4b10*/  LDL.LU.64 R6, [R1+0x8] ;  /* 0x0000080001067983 */ /* 0x000ea20000300a00 */
[----:B------:R-:W-:-:S04]  /*4b20*/  ISETP.GT.AND P0, PT, R2, 0xc, PT ;  /* 0x0000000c0200780c */ /* 0x000fc80003f04270 */
        /* <DEDUP_REMOVED lines=9> */
[----:B------:R1:W-:Y:S01]  /*4bc0*/  LDGSTS.E [R185+0x3000], [R50.64], P4 ;  /* 0x0300000032b97fae */ /* 0x0003e2000a121844 */
[----:B------:R-:W-:Y:S02]  /*4bd0*/  ISETP.GT.AND P1, PT, R2, 0x18, PT ;  /* 0x000000180200780c */ /* 0x000fe40003f24270 */
[----:B------:R-:W-:Y:S01]  /*4be0*/  SEL R4, R4, RZ, !P2 ;  /* 0x000000ff04047207 */ /* 0x000fe20005000000 */
[----:B------:R1:W-:Y:S01]  /*4bf0*/  LDGSTS.E [R185+0x3200], [R48.64], P4 ;  /* 0x0320000030b97fae */ /* 0x0003e2000a121844 */
[----:B------:R-:W-:Y:S02]  /*4c00*/  SEL R5, RZ, 0x4, !P1 ;  /* 0x00000004ff057807 */ /* 0x000fe40004800000 */
[----:B------:R-:W-:-:S02]  /*4c10*/  ISETP.NE.U32.AND P1, PT, R4, RZ, PT ;  /* 0x000000ff0400720c */ /* 0x000fc40003f25070 */
[----:B------:R-:W-:-:S04]  /*4c20*/  SEL R4, R5, RZ, !P2 ;  /* 0x000000ff05047207 */ /* 0x000fc80005000000 */
[----:B------:R-:W-:Y:S01]  /*4c30*/  ISETP.NE.U32.AND P5, PT, R4, RZ, PT ;  /* 0x000000ff0400720c */ /* 0x000fe20003fa5070 */
[----:B---3--:R-:W-:-:S04]  /*4c40*/  IMAD.WIDE R32, R141, 0x4, R32 ;  /* 0x000000048d207825 */ /* 0x008fc800078e0220 */
[C---:B----4-:R-:W-:Y:S01]  /*4c50*/  IMAD.WIDE R28, R141.reuse, 0x4, R28 ;  /* 0x000000048d1c7825 */ /* 0x050fe200078e021c */
[----:B------:R-:W-:Y:S03]  /*4c60*/  STL.64 [R1+0x90], R32 ;  /* 0x0000902001007387 */ /* 0x000fe60000100a00 */
[C---:B------:R-:W-:Y:S01]  /*4c70*/  IMAD.WIDE R20, R141.reuse, 0x4, R20 ;  /* 0x000000048d147825 */ /* 0x040fe200078e0214 */
[----:B------:R-:W-:Y:S04]  /*4c80*/  STL.64 [R1+0x88], R28 ;  /* 0x0000881c01007387 */ /* 0x000fe80000100a00 */
[----:B------:R3:W-:Y:S01]  /*4c90*/  LDGSTS.E [R185+0x4000], [R32.64], P0 ;  /* 0x0400000020b97fae */ /* 0x0007e20008121844 */
[----:B--2---:R-:W-:-:S03]  /*4ca0*/  IMAD.WIDE R10, R141, 0x4, R10 ;  /* 0x000000048d0a7825 */ /* 0x004fc600078e020a */
[----:B------:R2:W-:Y:S04]  /*4cb0*/  STL.64 [R1+0x50], R20 ;  /* 0x0000501401007387 */ /* 0x0005e80000100a00 */
[----:B------:R4:W-:Y:S04]  /*4cc0*/  LDGSTS.E [R185+0x4200], [R28.64], P0 ;  /* 0x042000001cb97fae */ /* 0x0009e80008121844 */
[----:B------:R1:W-:Y:S04]  /*4cd0*/  STL.64 [R1+0x48], R10 ;  /* 0x0000480a01007387 */ /* 0x0003e80000100a00 */
[----:B------:R2:W-:Y:S04]  /*4ce0*/  LDGSTS.E [R185+0x5000], [R20.64], P1 ;  /* 0x0500000014b97fae */ /* 0x0005e80008921844 */
[----:B------:R1:W-:Y:S04]  /*4cf0*/  LDGSTS.E [R185+0x5200], [R10.64], P1 ;  /* 0x052000000ab97fae */ /* 0x0003e80008921844 */
[----:B--2---:R-:W2:Y:S04]  /*4d00*/  LDL.LU.64 R20, [R1+0x180] ;  /* 0x0001800001147983 */ /* 0x004ea80000300a00 */
[----:B-1----:R-:W4:Y:S04]  /*4d10*/  LDL.LU.64 R10, [R1+0x178] ;  /* 0x00017800010a7983 */ /* 0x002f280000300a00 */
[----:B------:R-:W4:Y:S01]  /*4d20*/  LDL.LU.64 R54, [R1+0x140] ;  /* 0x0001400001367983 */ /* 0x000f220000300a00 */
[----:B------:R-:W-:-:S03]  /*4d30*/  IMAD.WIDE R24, R141, 0x4, R24 ;  /* 0x000000048d187825 */ /* 0x000fc600078e0218 */
[----:B------:R-:W4:Y:S01]  /*4d40*/  LDL.LU.64 R52, [R1+0x138] ;  /* 0x0001380001347983 */ /* 0x000f220000300a00 */
[----:B------:R-:W-:-:S03]  /*4d50*/  IMAD.WIDE R6, R141, 0x4, R6 ;  /* 0x000000048d067825 */ /* 0x000fc600078e0206 */
[----:B------:R-:W-:Y:S04]  /*4d60*/  STL.64 [R1+0x10], R24 ;  /* 0x0000101801007387 */ /* 0x000fe80000100a00 */
[----:B------:R1:W-:Y:S04]  /*4d70*/  STL.64 [R1+0x8], R6 ;  /* 0x0000080601007387 */ /* 0x0003e80000100a00 */
[----:B------:R1:W-:Y:S04]  /*4d80*/  LDGSTS.E [R185+0x6000], [R24.64], P5 ;  /* 0x0600000018b97fae */ /* 0x0003e8000a921844 */
[----:B------:R1:W-:Y:S04]  /*4d90*/  LDGSTS.E [R185+0x6200], [R6.64], P5 ;  /* 0x0620000006b97fae */ /* 0x0003e8000a921844 */
[----:B------:R-:W4:Y:S04]  /*4da0*/  LDL.LU.64 R50, [R1+0x100] ;  /* 0x0001000001327983 */ /* 0x000f280000300a00 */
[----:B-1----:R-:W4:Y:S04]  /*4db0*/  LDL.LU.64 R6, [R1+0xf8] ;  /* 0x0000f80001067983 */ /* 0x002f280000300a00 */
[----:B------:R-:W4:Y:S04]  /*4dc0*/  LDL.LU.64 R48, [R1+0xc0] ;  /* 0x0000c00001307983 */ /* 0x000f280000300a00 */
[----:B---3--:R-:W4:Y:S01]  /*4dd0*/  LDL.LU.64 R32, [R1+0xb8] ;  /* 0x0000b80001207983 */ /* 0x008f220000300a00 */
[----:B------:R-:W-:-:S04]  /*4de0*/  ISETP.GT.AND P6, PT, R2, 0x1c, PT ;  /* 0x0000001c0200780c */ /* 0x000fc80003fc4270 */
[----:B------:R-:W-:Y:S02]  /*4df0*/  SEL R4, RZ, 0x4, !P6 ;  /* 0x00000004ff047807 */ /* 0x000fe40007000000 */
[----:B------:R-:W-:Y:S02]  /*4e00*/  ISETP.GT.AND P6, PT, R2, 0x1, PT ;  /* 0x000000010200780c */ /* 0x000fe40003fc4270 */
[----:B------:R-:W-:Y:S02]  /*4e10*/  SEL R4, R4, RZ, !P2 ;  /* 0x000000ff04047207 */ /* 0x000fe40005000000 */
[----:B------:R-:W-:Y:S02]  /*4e20*/  SEL R5, RZ, 0x4, !P6 ;  /* 0x00000004ff057807 */ /* 0x000fe40007000000 */
[----:B------:R-:W-:Y:S02]  /*4e30*/  ISETP.NE.U32.AND P6, PT, R4, RZ, PT ;  /* 0x000000ff0400720c */ /* 0x000fe40003fc5070 */
[----:B------:R-:W-:-:S02]  /*4e40*/  SEL R4, R5, RZ, !P2 ;  /* 0x000000ff05047207 */ /* 0x000fc40005000000 */
[----:B------:R-:W-:Y:S02]  /*4e50*/  ISETP.GT.AND P3, PT, R2, 0x5, PT ;  /* 0x000000050200780c */ /* 0x000fe40003f64270 */
[----:B------:R-:W-:Y:S02]  /*4e60*/  ISETP.NE.U32.AND P4, PT, R4, RZ, PT ;  /* 0x000000ff0400720c */ /* 0x000fe40003f85070 */
[----:B------:R-:W-:Y:S02]  /*4e70*/  SEL R4, RZ, 0x4, !P3 ;  /* 0x00000004ff047807 */ /* 0x000fe40005800000 */
[----:B------:R-:W-:Y:S02]  /*4e80*/  ISETP.GT.AND P3, PT, R2, 0x9, PT ;  /* 0x000000090200780c */ /* 0x000fe40003f64270 */
[----:B------:R-:W-:Y:S02]  /*4e90*/  SEL R4, R4, RZ, !P2 ;  /* 0x000000ff04047207 */ /* 0x000fe40005000000 */
[----:B------:R-:W-:-:S02]  /*4ea0*/  SEL R5, RZ, 0x4, !P3 ;  /* 0x00000004ff057807 */ /* 0x000fc40005800000 */
[----:B------:R-:W-:Y:S02]  /*4eb0*/  ISETP.NE.U32.AND P3, PT, R4, RZ, PT ;  /* 0x000000ff0400720c */ /* 0x000fe40003f65070 */
[----:B------:R-:W-:Y:S01]  /*4ec0*/  SEL R4, R5, RZ, !P2 ;  /* 0x000000ff05047207 */ /* 0x000fe20005000000 */
[----:B-----5:R-:W-:Y:S01]  /*4ed0*/  IMAD.WIDE R240, R141, 0x4, R240 ;  /* 0x000000048df07825 */ /* 0x020fe200078e02f0 */
[----:B------:R-:W-:Y:S02]  /*4ee0*/  LOP3.LUT R9, R185, 0x20, RZ, 0x3c, !PT ;  /* 0x00000020b9097812 */ /* 0x000fe400078e3cff */
[----:B------:R-:W-:Y:S01]  /*4ef0*/  ISETP.NE.U32.AND P1, PT, R4, RZ, PT ;  /* 0x000000ff0400720c */ /* 0x000fe20003f25070 */
[C---:B------:R-:W-:Y:S01]  /*4f00*/  IMAD.WIDE R238, R141.reuse, 0x4, R238 ;  /* 0x000000048dee7825 */ /* 0x040fe200078e02ee */
[----:B------:R1:W-:Y:S04]  /*4f10*/  LDGSTS.E [R185+0x7000], [R240.64], P6 ;  /* 0x07000000f0b97fae */ /* 0x0003e8000b121844 */
[----:B------:R1:W-:Y:S01]  /*4f20*/  LDGSTS.E [R185+0x7200], [R238.64], P6 ;  /* 0x07200000eeb97fae */ /* 0x0003e2000b121844 */
[----:B--2---:R-:W-:-:S04]  /*4f30*/  IMAD.WIDE R20, R141, 0x4, R20 ;  /* 0x000000048d147825 */ /* 0x004fc800078e0214 */
[C---:B----4-:R-:W-:Y:S01]  /*4f40*/  IMAD.WIDE R10, R141.reuse, 0x4, R10 ;  /* 0x000000048d0a7825 */ /* 0x050fe200078e020a */
[----:B------:R2:W-:Y:S03]  /*4f50*/  STL.64 [R1+0x180], R20 ;  /* 0x0001801401007387 */ /* 0x0005e60000100a00 */
[C---:B------:R-:W-:Y:S01]  /*4f60*/  IMAD.WIDE R54, R141.reuse, 0x4, R54 ;  /* 0x000000048d367825 */ /* 0x040fe200078e0236 */
[----:B------:R4:W-:Y:S03]  /*4f70*/  STL.64 [R1+0x178], R10 ;  /* 0x0001780a01007387 */ /* 0x0009e60000100a00 */
[C---:B------:R-:W-:Y:S01]  /*4f80*/  IMAD.WIDE R52, R141.reuse, 0x4, R52 ;  /* 0x000000048d347825 */ /* 0x040fe200078e0234 */
[----:B------:R-:W-:Y:S04]  /*4f90*/  STL.64 [R1+0x140], R54 ;  /* 0x0001403601007387 */ /* 0x000fe80000100a00 */
[----:B------:R-:W-:Y:S04]  /*4fa0*/  STL.64 [R1+0x138], R52 ;  /* 0x0001383401007387 */ /* 0x000fe80000100a00 */
[----:B------:R-:W3:Y:S04]  /*4fb0*/  LDL.LU.64 R28, [R1+0x80] ;  /* 0x00008000011c7983 */ /* 0x000ee80000300a00 */
[----:B------:R2:W-:Y:S04]  /*4fc0*/  LDGSTS.E [R9+0x400], [R20.64], P4 ;  /* 0x0040000014097fae */ /* 0x0005e8000a121844 */
[----:B------:R-:W3:Y:S01]  /*4fd0*/  LDL.LU.64 R24, [R1+0x78] ;  /* 0x0000780001187983 */ /* 0x000ee20000300a00 */
[----:B------:R-:W-:-:S03]  /*4fe0*/  IMAD.WIDE R50, R141, 0x4, R50 ;  /* 0x000000048d327825 */ /* 0x000fc600078e0232 */
[----:B------:R4:W-:Y:S04]  /*4ff0*/  LDGSTS.E [R9+0x600], [R10.64], P4 ;  /* 0x006000000a097fae */ /* 0x0009e8000a121844 */
[----:B--2---:R-:W2:Y:S01]  /*5000*/  LDL.LU.64 R20, [R1+0x40] ;  /* 0x0000400001147983 */ /* 0x004ea20000300a00 */
[----:B------:R-:W-:-:S03]  /*5010*/  IMAD.WIDE R6, R141, 0x4, R6 ;  /* 0x000000048d067825 */ /* 0x000fc600078e0206 */
[----:B------:R1:W-:Y:S01]  /*5020*/  LDGSTS.E [R9+0x1400], [R54.64], P3 ;  /* 0x0140000036097fae */ /* 0x0003e20009921844 */
[----:B------:R-:W-:-:S03]  /*5030*/  IMAD.WIDE R48, R141, 0x4, R48 ;  /* 0x000000048d307825 */ /* 0x000fc600078e0230 */
[----:B----4-:R-:W4:Y:S01]  /*5040*/  LDL.LU.64 R10, [R1+0x38] ;  /* 0x00003800010a7983 */ /* 0x010f220000300a00 */
[----:B------:R-:W-:-:S03]  /*5050*/  IMAD.WIDE R32, R141, 0x4, R32 ;  /* 0x000000048d207825 */ /* 0x000fc600078e0220 */
[----:B------:R-:W-:Y:S04]  /*5060*/  STL.64 [R1+0x100], R50 ;  /* 0x0001003201007387 */ /* 0x000fe80000100a00 */
[----:B------:R1:W-:Y:S04]  /*5070*/  LDGSTS.E [R9+0x1600], [R52.64], P3 ;  /* 0x0160000034097fae */ /* 0x0003e80009921844 */
[----:B------:R1:W-:Y:S04]  /*5080*/  STL.64 [R1+0xf8], R6 ;  /* 0x0000f80601007387 */ /* 0x0003e80000100a00 */
[----:B------:R1:W-:Y:S04]  /*5090*/  LDGSTS.E [R9+0x2400], [R50.64], P1 ;  /* 0x0240000032097fae */ /* 0x0003e80008921844 */
[----:B------:R-:W-:Y:S04]  /*50a0*/  STL.64 [R1+0xc0], R48 ;  /* 0x0000c03001007387 */ /* 0x000fe80000100a00 */
[----:B------:R1:W-:Y:S04]  /*50b0*/  LDGSTS.E [R9+0x2600], [R6.64], P1 ;  /* 0x0260000006097fae */ /* 0x0003e80008921844 */
[----:B------:R-:W-:Y:S04]  /*50c0*/  STL.64 [R1+0xb8], R32 ;  /* 0x0000b82001007387 */ /* 0x000fe80000100a00 */
[----:B-1----:R-:W4:Y:S01]  /*50d0*/  LDL.LU.64 R6, [R1] ;  /* 0x0000000001067983 */ /* 0x002f220000300a00 */
        /* <DEDUP_REMOVED lines=11> */
[----:B------:R-:W-:Y:S01]  /*5190*/  SEL R4, R4, RZ, !P2 ;  /* 0x000000ff04047207 */ /* 0x000fe20005000000 */
[----:B------:R1:W-:Y:S01]  /*51a0*/  LDGSTS.E [R9+0x3400], [R48.64], P0 ;  /* 0x0340000030097fae */ /* 0x0003e20008121844 */
[----:B------:R-:W-:-:S02]  /*51b0*/  SEL R5, RZ, 0x4, !P5 ;  /* 0x00000004ff057807 */ /* 0x000fc40006800000 */
[----:B------:R-:W-:Y:S01]  /*51c0*/  ISETP.NE.U32.AND P5, PT, R4, RZ, PT ;  /* 0x000000ff0400720c */ /* 0x000fe20003fa5070 */
[----:B------:R1:W-:Y:S01]  /*51d0*/  LDGSTS.E [R9+0x3600], [R32.64], P0 ;  /* 0x0360000020097fae */ /* 0x0003e20008121844 */
[----:B------:R-:W-:-:S04]  /*51e0*/  SEL R4, R5, RZ, !P2 ;  /* 0x000000ff05047207 */ /* 0x000fc80005000000 */
[----:B------:R-:W-:Y:S01]  /*51f0*/  ISETP.NE.U32.AND P3, PT, R4, RZ, PT ;  /* 0x000000ff0400720c */ /* 0x000fe20003f65070 */
[----:B---3--:R-:W-:-:S04]  /*5200*/  IMAD.WIDE R28, R141, 0x4, R28 ;  /* 0x000000048d1c7825 */ /* 0x008fc800078e021c */
[C---:B------:R-:W-:Y:S01]  /*5210*/  IMAD.WIDE R24, R141.reuse, 0x4, R24 ;  /* 0x000000048d187825 */ /* 0x040fe200078e0218 */
[----:B------:R3:W-:Y:S03]  /*5220*/  STL.64 [R1+0x80], R28 ;  /* 0x0000801c01007387 */ /* 0x0007e60000100a00 */
[C---:B--2---:R-:W-:Y:S01]  /*5230*/  IMAD.WIDE R20, R141.reuse, 0x4, R20 ;  /* 0x000000048d147825 */ /* 0x044fe200078e0214 */
[----:B------:R2:W-:Y:S03]  /*5240*/  STL.64 [R1+0x78], R24 ;  /* 0x0000781801007387 */ /* 0x0005e60000100a00 */
[C---:B----4-:R-:W-:Y:S01]  /*5250*/  IMAD.WIDE R10, R141.reuse, 0x4, R10 ;  /* 0x000000048d0a7825 */ /* 0x050fe200078e020a */
[----:B------:R4:W-:Y:S04]  /*5260*/  STL.64 [R1+0x40], R20 ;  /* 0x0000401401007387 */ /* 0x0009e80000100a00 */
[----:B------:R3:W-:Y:S04]  /*5270*/  LDGSTS.E [R9+0x4400], [R28.64], P6 ;  /* 0x044000001c097fae */ /* 0x0007e8000b121844 */
[----:B------:R1:W-:Y:S04]  /*5280*/  STL.64 [R1+0x38], R10 ;  /* 0x0000380a01007387 */ /* 0x0003e80000100a00 */
[----:B------:R2:W-:Y:S04]  /*5290*/  LDGSTS.E [R9+0x4600], [R24.64], P6 ;  /* 0x0460000018097fae */ /* 0x0005e8000b121844 */
[----:B---3--:R-:W3:Y:S04]  /*52a0*/  LDL.LU.64 R28, [R1+0x170] ;  /* 0x00017000011c7983 */ /* 0x008ee80000300a00 */
[----:B------:R4:W-:Y:S04]  /*52b0*/  LDGSTS.E [R9+0x5400], [R20.64], P5 ;  /* 0x0540000014097fae */ /* 0x0009e8000a921844 */
[----:B--2---:R-:W2:Y:S04]  /*52c0*/  LDL.LU.64 R24, [R1+0x168] ;  /* 0x0001680001187983 */ /* 0x004ea80000300a00 */
[----:B------:R1:W-:Y:S04]  /*52d0*/  LDGSTS.E [R9+0x5600], [R10.64], P5 ;  /* 0x056000000a097fae */ /* 0x0003e8000a921844 */
[----:B----4-:R-:W4:Y:S01]  /*52e0*/  LDL.LU.64 R20, [R1+0x130] ;  /* 0x0001300001147983 */ /* 0x010f220000300a00 */
[----:B------:R-:W-:-:S03]  /*52f0*/  IMAD.WIDE R6, R141, 0x4, R6 ;  /* 0x000000048d067825 */ /* 0x000fc600078e0206 */
[----:B-1----:R-:W4:Y:S04]  /*5300*/  LDL.LU.64 R10, [R1+0x128] ;  /* 0x00012800010a7983 */ /* 0x002f280000300a00 */
[----:B------:R1:W-:Y:S04]  /*5310*/  STL.64 [R1], R6 ;  /* 0x0000000601007387 */ /* 0x0003e80000100a00 */
[----:B------:R-:W4:Y:S04]  /*5320*/  LDL.LU.64 R52, [R1+0xf0] ;  /* 0x0000f00001347983 */ /* 0x000f280000300a00 */
[----:B------:R-:W4:Y:S04]  /*5330*/  LDL.LU.64 R50, [R1+0xe8] ;  /* 0x0000e80001327983 */ /* 0x000f280000300a00 */
[----:B------:R1:W-:Y:S04]  /*5340*/  LDGSTS.E [R9+0x6400], [R6.64], P3 ;  /* 0x0640000006097fae */ /* 0x0003e80009921844 */
[----:B------:R-:W4:Y:S04]  /*5350*/  LDL.LU.64 R48, [R1+0xb0] ;  /* 0x0000b00001307983 */ /* 0x000f280000300a00 */
[----:B-1----:R-:W4:Y:S01]  /*5360*/  LDL.LU.64 R6, [R1+0xa8] ;  /* 0x0000a80001067983 */ /* 0x002f220000300a00 */
        /* <DEDUP_REMOVED lines=14> */
[----:B------:R-:W-:Y:S02]  /*5450*/  SEL R4, R5, RZ, !P2 ;  /* 0x000000ff05047207 */ /* 0x000fe40005000000 */
[----:B------:R-:W-:Y:S01]  /*5460*/  ISETP.GT.AND P6, PT, R2, 0xe, PT ;  /* 0x0000000e0200780c */ /* 0x000fe20003fc4270 */
[C---:B------:R-:W-:Y:S01]  /*5470*/  IMAD.WIDE R250, R141.reuse, 0x4, R250 ;  /* 0x000000048dfa7825 */ /* 0x040fe200078e02fa */
[----:B------:R-:W-:Y:S02]  /*5480*/  ISETP.NE.U32.AND P5, PT, R4, RZ, PT ;  /* 0x000000ff0400720c */ /* 0x000fe40003fa5070 */
[----:B------:R-:W-:Y:S01]  /*5490*/  SEL R4, RZ, 0x4, !P6 ;  /* 0x00000004ff047807 */ /* 0x000fe20007000000 */
[C---:B------:R-:W-:Y:S01]  /*54a0*/  IMAD.WIDE R236, R141.reuse, 0x4, R236 ;  /* 0x000000048dec7825 */ /* 0x040fe200078e02ec */
[----:B------:R-:W-:Y:S01]  /*54b0*/  ISETP.GT.AND P6, PT, R2, 0x12, PT ;  /* 0x000000120200780c */ /* 0x000fe20003fc4270 */
[----:B------:R1:W-:Y:S02]  /*54c0*/  LDGSTS.E [R9+0x6600], [R250.64], P3 ;  /* 0x06600000fa097fae */ /* 0x0003e40009921844 */
[----:B------:R-:W-:Y:S01]  /*54d0*/  IMAD.WIDE R234, R141, 0x4, R234 ;  /* 0x000000048dea7825 */ /* 0x000fe200078e02ea */
[----:B------:R-:W-:Y:S01]  /*54e0*/  SEL R4, R4, RZ, !P2 ;  /* 0x000000ff04047207 */ /* 0x000fe20005000000 */
[----:B------:R1:W-:Y:S01]  /*54f0*/  LDGSTS.E [R9+0x7400], [R236.64], P4 ;  /* 0x07400000ec097fae */ /* 0x0003e2000a121844 */
[----:B------:R-:W-:-:S02]  /*5500*/  SEL R5, RZ, 0x4, !P6 ;  /* 0x00000004ff057807 */ /* 0x000fc40007000000 */
[----:B------:R-:W-:Y:S01]  /*5510*/  ISETP.NE.U32.AND P6, PT, R4, RZ, PT ;  /* 0x000000ff0400720c */ /* 0x000fe20003fc5070 */
[----:B------:R1:W-:Y:S02]  /*5520*/  LDGSTS.E [R9+0x7600], [R234.64], P4 ;  /* 0x07600000ea097fae */ /* 0x0003e4000a121844 */
[----:B-1----:R-:W-:Y:S01]  /*5530*/  LOP3.LUT R9, R185, 0x40, RZ, 0x3c, !PT ;  /* 0x00000040b9097812 */ /* 0x002fe200078e3cff */
[-C--:B------:R-:W-:Y:S08]  /*5540*/  HMMA.1688.F32.TF32 R80, R188, R18.reuse, R80 ;  /* 0x00000012bc50723c */ /* 0x080ff00000081050 */
[-C--:B------:R-:W-:Y:S08]  /*5550*/  HMMA.1688.F32.TF32 R112, R168, R18.reuse, R112 ;  /* 0x00000012a870723c */ /* 0x080ff00000081070 */
[----:B------:R-:W-:Y:S01]  /*5560*/  HMMA.1688.F32.TF32 R16, R164, R18, R144 ;  /* 0x00000012a410723c */ /* 0x000fe20000081090 */
[----:B---3--:R-:W-:-:S04]  /*5570*/  IMAD.WIDE R28, R141, 0x4, R28 ;  /* 0x000000048d1c7825 */ /* 0x008fc800078e021c */
[C---:B--2---:R-:W-:Y:S01]  /*5580*/  IMAD.WIDE R24, R141.reuse, 0x4, R24 ;  /* 0x000000048d187825 */ /* 0x044fe200078e0218 */
[----:B------:R1:W-:Y:S03]  /*5590*/  STL.64 [R1+0x170], R28 ;  /* 0x0001701c01007387 */ /* 0x0003e60000100a00 */
[C---:B----4-:R-:W-:Y:S01]  /*55a0*/  IMAD.WIDE R20, R141.reuse, 0x4, R20 ;  /* 0x000000048d147825 */ /* 0x050fe200078e0214 */
[----:B------:R2:W-:Y:S04]  /*55b0*/  STL.64 [R1+0x168], R24 ;  /* 0x0001681801007387 */ /* 0x0005e80000100a00 */
[----:B------:R-:W-:Y:S01]  /*55c0*/  STL.64 [R1+0x130], R20 ;  /* 0x0001301401007387 */ /* 0x000fe20000100a00 */
[----:B------:R-:W-:-:S03]  /*55d0*/  IMAD.WIDE R10, R141, 0x4, R10 ;  /* 0x000000048d0a7825 */ /* 0x000fc600078e020a */
[----:B------:R1:W-:Y:S04]  /*55e0*/  LDGSTS.E [R9+0x800], [R28.64], P0 ;  /* 0x008000001c097fae */ /* 0x0003e80008121844 */
[----:B------:R-:W3:Y:S01]  /*55f0*/  LDL.LU.64 R32, [R1+0x70] ;  /* 0x0000700001207983 */ /* 0x000ee20000300a00 */
[----:B------:R-:W-:-:S03]  /*5600*/  IMAD.WIDE R52, R141, 0x4, R52 ;  /* 0x000000048d347825 */ /* 0x000fc600078e0234 */
[----:B------:R2:W-:Y:S01]  /*5610*/  LDGSTS.E [R9+0xa00], [R24.64], P0 ;  /* 0x00a0000018097fae */ /* 0x0005e20008121844 */
[----:B------:R-:W-:-:S03]  /*5620*/  IMAD.WIDE R50, R141, 0x4, R50 ;  /* 0x000000048d327825 */ /* 0x000fc600078e0232 */
[----:B------:R4:W-:Y:S04]  /*5630*/  STL.64 [R1+0x128], R10 ;  /* 0x0001280a01007387 */ /* 0x0009e80000100a00 */
[----:B-1----:R-:W3:Y:S01]  /*5640*/  LDL.LU.64 R28, [R1+0x68] ;  /* 0x00006800011c7983 */ /* 0x002ee20000300a00 */
[----:B------:R-:W-:-:S03]  /*5650*/  IMAD.WIDE R48, R141, 0x4, R48 ;  /* 0x000000048d307825 */ /* 0x000fc600078e0230 */
[----:B------:R1:W-:Y:S04]  /*5660*/  LDGSTS.E [R9+0x1800], [R20.64], P1 ;  /* 0x0180000014097fae */ /* 0x0003e80008921844 */
[----:B------:R4:W-:Y:S01]  /*5670*/  LDGSTS.E [R9+0x1a00], [R10.64], P1 ;  /* 0x01a000000a097fae */ /* 0x0009e20008921844 */
[----:B------:R-:W-:-:S03]  /*5680*/  IMAD.WIDE R6, R141, 0x4, R6 ;  /* 0x000000048d067825 */ /* 0x000fc600078e0206 */
[----:B--2---:R-:W2:Y:S04]  /*5690*/  LDL.LU.64 R24, [R1+0x30] ;  /* 0x0000300001187983 */ /* 0x004ea80000300a00 */
[----:B------:R1:W-:Y:S04]  /*56a0*/  LDGSTS.E [R9+0x2800], [R52.64], P5 ;  /* 0x0280000034097fae */ /* 0x0003e8000a921844 */
[----:B----4-:R-:W4:Y:S04]  /*56b0*/  LDL.LU.64 R10, [R1+0x28] ;  /* 0x00002800010a7983 */ /* 0x010f280000300a00 */
[----:B------:R-:W-:Y:S04]  /*56c0*/  STL.64 [R1+0xf0], R52 ;  /* 0x0000f03401007387 */ /* 0x000fe80000100a00 */
[----:B------:R-:W-:Y:S04]  /*56d0*/  STL.64 [R1+0xe8], R50 ;  /* 0x0000e83201007387 */ /* 0x000fe80000100a00 */
[----:B------:R-:W-:Y:S04]  /*56e0*/  STL.64 [R1+0xb0], R48 ;  /* 0x0000b03001007387 */ /* 0x000fe80000100a00 */
[----:B------:R1:W-:Y:S04]  /*56f0*/  LDGSTS.E [R9+0x2a00], [R50.64], P5 ;  /* 0x02a0000032097fae */ /* 0x0003e8000a921844 */
[----:B------:R1:W-:Y:S04]  /*5700*/  STL.64 [R1+0xa8], R6 ;  /* 0x0000a80601007387 */ /* 0x0003e80000100a00 */
[----:B------:R1:W-:Y:S04]  /*5710*/  LDGSTS.E [R9+0x3800], [R48.64], P6 ;  /* 0x0380000030097fae */ /* 0x0003e8000b121844 */
[----:B------:R1:W-:Y:S04]  /*5720*/  LDGSTS.E [R9+0x3a00], [R6.64], P6 ;  /* 0x03a0000006097fae */ /* 0x0003e8000b121844 */
[----:B------:R-:W4:Y:S04]  /*5730*/  LDL.LU.64 R146, [R1+0x160] ;  /* 0x0001600001927983 */ /* 0x000f280000300a00 */
[----:B-1----:R-:W4:Y:S01]  /*5740*/  LDL.LU.64 R6, [R1+0x158] ;  /* 0x0001580001067983 */ /* 0x002f220000300a00 */
[----:B------:R-:W-:-:S02]  /*5750*/  SEL R4, R5, RZ, !P2 ;  /* 0x000000ff05047207 */ /* 0x000fc40005000000 */
[----:B------:R-:W-:Y:S02]  /*5760*/  ISETP.GT.AND P3, PT, R2, 0x16, PT ;  /* 0x000000160200780c */ /* 0x000fe40003f64270 */
[----:B------:R-:W-:Y:S02]  /*5770*/  ISETP.NE.U32.AND P4, PT, R4, RZ, PT ;  /* 0x000000ff0400720c */ /* 0x000fe40003f85070 */
[----:B------:R-:W-:Y:S02]  /*5780*/  SEL R4, RZ, 0x4, !P3 ;  /* 0x00000004ff047807 */ /* 0x000fe40005800000 */
[----:B------:R-:W-:Y:S02]  /*5790*/  ISETP.GT.AND P3, PT, R2, 0x1a, PT ;  /* 0x0000001a0200780c */ /* 0x000fe40003f64270 */
[----:B------:R-:W-:Y:S02]  /*57a0*/  SEL R4, R4, RZ, !P2 ;  /* 0x000000ff04047207 */ /* 0x000fe40005000000 */
[----:B------:R-:W-:-:S02]  /*57b0*/  SEL R5, RZ, 0x4, !P3 ;  /* 0x00000004ff057807 */ /* 0x000fc40005800000 */
[----:B------:R-:W-:Y:S01]  /*57c0*/  ISETP.NE.U32.AND P3, PT, R4, RZ, PT ;  /* 0x000000ff0400720c */ /* 0x000fe20003f65070 */
[----:B---3--:R-:W-:-:S05]  /*57d0*/  IMAD.WIDE R32, R141, 0x4, R32 ;  /* 0x000000048d207825 */ /* 0x008fca00078e0220 */
[----:B------:R1:W-:Y:S04]  /*57e0*/  STL.64 [R1+0x70], R32 ;  /* 0x0000702001007387 */ /* 0x0003e80000100a00 */
[----:B------:R1:W-:Y:S01]  /*57f0*/  LDGSTS.E [R9+0x4800], [R32.64], P4 ;  /* 0x0480000020097fae */ /* 0x0003e2000a121844 */
[----:B------:R-:W-:-:S05]  /*5800*/  IMAD.WIDE R28, R141, 0x4, R28 ;  /* 0x000000048d1c7825 */ /* 0x000fca00078e021c */
[----:B------:R-:W-:Y:S04]  /*5810*/  STL.64 [R1+0x68], R28 ;  /* 0x0000681c01007387 */ /* 0x000fe80000100a00 */
[----:B------:R3:W-:Y:S01]  /*5820*/  LDGSTS.E [R9+0x4a00], [R28.64], P4 ;  /* 0x04a000001c097fae */ /* 0x0007e2000a121844 */
[----:B--2---:R-:W-:-:S04]  /*5830*/  IMAD.WIDE R24, R141, 0x4, R24 ;  /* 0x000000048d187825 */ /* 0x004fc800078e0218 */
[C---:B----4-:R-:W-:Y:S01]  /*5840*/  IMAD.WIDE R10, R141.reuse, 0x4, R10 ;  /* 0x000000048d0a7825 */ /* 0x050fe200078e020a */
[----:B------:R-:W-:Y:S04]  /*5850*/  STL.64 [R1+0x30], R24 ;  /* 0x0000301801007387 */ /* 0x000fe80000100a00 */
[----:B------:R2:W-:Y:S04]  /*5860*/  STL.64 [R1+0x28], R10 ;  /* 0x0000280a01007387 */ /* 0x0005e80000100a00 */
[----:B------:R-:W4:Y:S04]  /*5870*/  LDL.LU.64 R144, [R1+0x120] ;  /* 0x0001200001907983 */ /* 0x000f280000300a00 */
[----:B------:R-:W4:Y:S04]  /*5880*/  LDL.LU.64 R142, [R1+0x118] ;  /* 0x00011800018e7983 */ /* 0x000f280000300a00 */
[----:B------:R1:W-:Y:S04]  /*5890*/  LDGSTS.E [R9+0x5800], [R24.64], P3 ;  /* 0x0580000018097fae */ /* 0x0003e80009921844 */
[----:B------:R2:W-:Y:S01]  /*58a0*/  LDGSTS.E [R9+0x5a00], [R10.64], P3 ;  /* 0x05a000000a097fae */ /* 0x0005e20009921844 */
[----:B------:R-:W-:-:S04]  /*58b0*/  IMAD.WIDE R146, R141, 0x4, R146 ;  /* 0x000000048d927825 */ /* 0x000fc800078e0292 */
[----:B------:R-:W-:Y:S01]  /*58c0*/  IMAD.WIDE R6, R141, 0x4, R6 ;  /* 0x000000048d067825 */ /* 0x000fe200078e0206 */
[----:B------:R-:W-:Y:S04]  /*58d0*/  STL.64 [R1+0x160], R146 ;  /* 0x0001609201007387 */ /* 0x000fe80000100a00 */
[----:B------:R1:W-:Y:S04]  /*58e0*/  STL.64 [R1+0x158], R6 ;  /* 0x0001580601007387 */ /* 0x0003e80000100a00 */
[----:B------:R-:W4:Y:S04]  /*58f0*/  LDL.LU.64 R138, [R1+0xe0] ;  /* 0x0000e000018a7983 */ /* 0x000f280000300a00 */
[----:B------:R-:W4:Y:S04]  /*5900*/  LDL.LU.64 R136, [R1+0xd8] ;  /* 0x0000d80001887983 */ /* 0x000f280000300a00 */
[----:B------:R-:W4:Y:S04]  /*5910*/  LDL.LU.64 R54, [R1+0xa0] ;  /* 0x0000a00001367983 */ /* 0x000f280000300a00 */
[----:B------:R-:W4:Y:S04]  /*5920*/  LDL.LU.64 R52, [R1+0x98] ;  /* 0x0000980001347983 */ /* 0x000f280000300a00 */
[----:B------:R-:W4:Y:S04]  /*5930*/  LDL.LU.64 R50, [R1+0x60] ;  /* 0x0000600001327983 */ /* 0x000f280000300a00 */
[----:B------:R-:W4:Y:S04]  /*5940*/  LDL.LU.64 R48, [R1+0x58] ;  /* 0x0000580001307983 */ /* 0x000f280000300a00 */
[----:B-1----:R-:W4:Y:S04]  /*5950*/  LDL.LU.64 R32, [R1+0x20] ;  /* 0x0000200001207983 */ /* 0x002f280000300a00 */
[----:B--2---:R-:W2:Y:S01]  /*5960*/  LDL.LU.64 R10, [R1+0x18] ;  /* 0x00001800010a7983 */ /* 0x004ea20000300a00 */
[----:B------:R-:W-:-:S02]  /*5970*/  SEL R4, R5, RZ, !P2 ;  /* 0x000000ff05047207 */ /* 0x000fc40005000000 */
[----:B------:R-:W-:Y:S02]  /*5980*/  ISETP.GT.AND P1, PT, R2, 0x1e, PT ;  /* 0x0000001e0200780c */ /* 0x000fe40003f24270 */
[----:B------:R-:W-:Y:S02]  /*5990*/  ISETP.NE.U32.AND P0, PT, R4, RZ, PT ;  /* 0x000000ff0400720c */ /* 0x000fe40003f05070 */
[----:B------:R-:W-:Y:S02]  /*59a0*/  SEL R4, RZ, 0x4, !P1 ;  /* 0x00000004ff047807 */ /* 0x000fe40004800000 */
[----:B------:R-:W-:Y:S02]  /*59b0*/  ISETP.GT.AND P1, PT, R2, 0x3, PT ;  /* 0x000000030200780c */ /* 0x000fe40003f24270 */
[----:B------:R-:W-:Y:S02]  /*59c0*/  SEL R4, R4, RZ, !P2 ;  /* 0x000000ff04047207 */ /* 0x000fe40005000000 */
[----:B------:R-:W-:Y:S01]  /*59d0*/  SEL R5, RZ, 0x4, !P1 ;  /* 0x00000004ff057807 */ /* 0x000fe20004800000 */
[----:B---3--:R-:W1:Y:S01]  /*59e0*/  S2R R29, SR_TID.X ;  /* 0x00000000001d7919 */ /* 0x008e620000002100 */
[----:B------:R-:W-:-:S02]  /*59f0*/  ISETP.GT.AND P5, PT, R2, 0x7, PT ;  /* 0x000000070200780c */ /* 0x000fc40003fa4270 */
[----:B------:R-:W-:Y:S02]  /*5a00*/  ISETP.NE.U32.AND P1, PT, R4, RZ, PT ;  /* 0x000000ff0400720c */ /* 0x000fe40003f25070 */
[----:B------:R-:W-:Y:S02]  /*5a10*/  SEL R4, R5, RZ, !P2 ;  /* 0x000000ff05047207 */ /* 0x000fe40005000000 */
[----:B------:R-:W-:Y:S02]  /*5a20*/  ISETP.GT.AND P6, PT, R2, 0xb, PT ;  /* 0x0000000b0200780c */ /* 0x000fe40003fc4270 */
[----:B------:R-:W-:Y:S02]  /*5a30*/  SEL R5, RZ, 0x4, !P5 ;  /* 0x00000004ff057807 */ /* 0x000fe40006800000 */
[----:B------:R-:W-:Y:S01]  /*5a40*/  ISETP.NE.U32.AND P5, PT, R4, RZ, PT ;  /* 0x000000ff0400720c */ /* 0x000fe20003fa5070 */
[----:B------:R-:W-:Y:S01]  /*5a50*/  IMAD.WIDE R248, R141, 0x4, R248 ;  /* 0x000000048df87825 */ /* 0x000fe200078e02f8 */
[----:B------:R-:W-:-:S02]  /*5a60*/  SEL R4, RZ, 0x4, !P6 ;  /* 0x00000004ff047807 */ /* 0x000fc40007000000 */
[----:B------:R-:W-:Y:S01]  /*5a70*/  SEL R5, R5, RZ, !P2 ;  /* 0x000000ff05057207 */ /* 0x000fe20005000000 */
[C---:B------:R-:W-:Y:S01]  /*5a80*/  IMAD.WIDE R246, R141.reuse, 0x4, R246 ;  /* 0x000000048df67825 */ /* 0x040fe200078e02f6 */
[----:B------:R-:W-:Y:S01]  /*5a90*/  ISETP.GT.AND P6, PT, R2, 0xf, PT ;  /* 0x0000000f0200780c */ /* 0x000fe20003fc4270 */
[----:B------:R3:W-:Y:S01]  /*5aa0*/  LDGSTS.E [R9+0x6800], [R248.64], P0 ;  /* 0x06800000f8097fae */ /* 0x0007e20008121844 */
[----:B------:R-:W-:Y:S01]  /*5ab0*/  SEL R4, R4, RZ, !P2 ;  /* 0x000000ff04047207 */ /* 0x000fe20005000000 */
[----:B------:R-:W-:Y:S01]  /*5ac0*/  IMAD.WIDE R232, R141, 0x4, R232 ;  /* 0x000000048de87825 */ /* 0x000fe200078e02e8 */
[----:B------:R-:W-:Y:S01]  /*5ad0*/  ISETP.NE.U32.AND P4, PT, R5, RZ, PT ;  /* 0x000000ff0500720c */ /* 0x000fe20003f85070 */
[----:B------:R3:W-:Y:S01]  /*5ae0*/  LDGSTS.E [R9+0x6a00], [R246.64], P0 ;  /* 0x06a00000f6097fae */ /* 0x0007e20008121844 */
[----:B------:R-:W-:Y:S01]  /*5af0*/  SEL R5, RZ, 0x4, !P6 ;  /* 0x00000004ff057807 */ /* 0x000fe20007000000 */
[----:B------:R-:W-:Y:S01]  /*5b00*/  IMAD.WIDE R230, R141, 0x4, R230 ;  /* 0x000000048de67825 */ /* 0x000fe200078e02e6 */
[----:B------:R-:W-:Y:S01]  /*5b10*/  ISETP.GT.AND P3, PT, R2, 0x13, PT ;  /* 0x000000130200780c */ /* 0x000fe20003f64270 */
[----:B------:R3:W-:Y:S01]  /*5b20*/  LDGSTS.E [R9+0x7800], [R232.64], P1 ;  /* 0x07800000e8097fae */ /* 0x0007e20008921844 */
[----:B------:R-:W-:-:S02]  /*5b30*/  ISETP.NE.U32.AND P6, PT, R4, RZ, PT ;  /* 0x000000ff0400720c */ /* 0x000fc40003fc5070 */
[----:B------:R-:W-:Y:S01]  /*5b40*/  SEL R4, R5, RZ, !P2 ;  /* 0x000000ff05047207 */ /* 0x000fe20005000000 */
[----:B------:R3:W-:Y:S01]  /*5b50*/  LDGSTS.E [R9+0x7a00], [R230.64], P1 ;  /* 0x07a00000e6097fae */ /* 0x0007e20008921844 */
[----:B------:R-:W-:Y:S02]  /*5b60*/  SEL R5, RZ, 0x4, !P3 ;  /* 0x00000004ff057807 */ /* 0x000fe40005800000 */
[----:B------:R-:W-:Y:S02]  /*5b70*/  ISETP.GT.AND P3, PT, R2, 0x17, PT ;  /* 0x000000170200780c */ /* 0x000fe40003f64270 */
[----:B------:R-:W-:Y:S02]  /*5b80*/  ISETP.NE.U32.AND P0, PT, R4, RZ, PT ;  /* 0x000000ff0400720c */ /* 0x000fe40003f05070 */
[----:B------:R-:W-:Y:S02]  /*5b90*/  SEL R4, RZ, 0x4, !P3 ;  /* 0x00000004ff047807 */ /* 0x000fe40005800000 */
[----:B---3--:R-:W-:-:S02]  /*5ba0*/  LOP3.LUT R9, R185, 0x60, RZ, 0x3c, !PT ;  /* 0x00000060b9097812 */ /* 0x008fc400078e3cff */
[----:B------:R-:W-:Y:S02]  /*5bb0*/  SEL R5, R5, RZ, !P2 ;  /* 0x000000ff05057207 */ /* 0x000fe40005000000 */
[C---:B------:R-:W-:Y:S01]  /*5bc0*/  ISETP.GT.AND P3, PT, R2.reuse, 0x1b, PT ;  /* 0x0000001b0200780c */ /* 0x040fe20003f64270 */
[----:B------:R3:W-:Y:S01]  /*5bd0*/  LDGSTS.E [R9+0xc00], [R146.64], P5 ;  /* 0x00c0000092097fae */ /* 0x0007e2000a921844 */
[----:B------:R-:W-:-:S03]  /*5be0*/  ISETP.GT.AND P1, PT, R2, 0x1f, PT ;  /* 0x0000001f0200780c */ /* 0x000fc60003f24270 */
[----:B------:R1:W-:Y:S01]  /*5bf0*/  LDGSTS.E [R9+0xe00], [R6.64], P5 ;  /* 0x00e0000006097fae */ /* 0x0003e2000a921844 */
[----:B------:R-:W-:Y:S02]  /*5c00*/  SEL R4, R4, RZ, !P2 ;  /* 0x000000ff04047207 */ /* 0x000fe40005000000 */
[----:B------:R-:W-:Y:S02]  /*5c10*/  ISETP.NE.U32.AND P5, PT, R5, RZ, PT ;  /* 0x000000ff0500720c */ /* 0x000fe40003fa5070 */
[----:B------:R-:W-:Y:S02]  /*5c20*/  SEL R5, RZ, 0x4, !P3 ;  /* 0x00000004ff057807 */ /* 0x000fe40005800000 */
[----:B-1----:R-:W-:Y:S02]  /*5c30*/  LOP3.LUT R6, R29, 0x1f, RZ, 0xc0, !PT ;  /* 0x0000001f1d067812 */ /* 0x002fe400078ec0ff */
[----:B------:R-:W-:Y:S02]  /*5c40*/  SEL R7, RZ, 0x4, !P1 ;  /* 0x00000004ff077807 */ /* 0x000fe40004800000 */
[----:B------:R-:W-:-:S02]  /*5c50*/  ISETP.GE.AND P1, PT, R6, R2, PT ;  /* 0x000000020600720c */ /* 0x000fc40003f26270 */
[----:B------:R-:W-:Y:S02]  /*5c60*/  ISETP.NE.U32.AND P3, PT, R4, RZ, PT ;  /* 0x000000ff0400720c */ /* 0x000fe40003f65070 */
[----:B------:R-:W-:Y:S02]  /*5c70*/  SEL R4, R5, RZ, !P2 ;  /* 0x000000ff05047207 */ /* 0x000fe40005000000 */
[----:B------:R-:W-:Y:S02]  /*5c80*/  SEL R6, RZ, 0x4, P1 ;  /* 0x00000004ff067807 */ /* 0x000fe40000800000 */
[----:B------:R-:W-:Y:S02]  /*5c90*/  ISETP.NE.U32.AND P1, PT, R4, RZ, PT ;  /* 0x000000ff0400720c */ /* 0x000fe40003f25070 */
[----:B------:R-:W-:Y:S01]  /*5ca0*/  SEL R4, R6, RZ, !P2 ;  /* 0x000000ff06047207 */ /* 0x000fe20005000000 */
[----:B----4-:R-:W-:-:S04]  /*5cb0*/  IMAD.WIDE R144, R141, 0x4, R144 ;  /* 0x000000048d907825 */ /* 0x010fc800078e0290 */
[C---:B------:R-:W-:Y:S01]  /*5cc0*/  IMAD.WIDE R142, R141.reuse, 0x4, R142 ;  /* 0x000000048d8e7825 */ /* 0x040fe200078e028e */
[----:B------:R3:W-:Y:S04]  /*5cd0*/  STL.64 [R1+0x120], R144 ;  /* 0x0001209001007387 */ /* 0x0007e80000100a00 */
[----:B------:R3:W-:Y:S04]  /*5ce0*/  STL.64 [R1+0x118], R142 ;  /* 0x0001188e01007387 */ /* 0x0007e80000100a00 */
[----:B------:R3:W-:Y:S04]  /*5cf0*/  LDGSTS.E [R9+0x1c00], [R144.64], P4 ;  /* 0x01c0000090097fae */ /* 0x0007e8000a121844 */
[----:B------:R3:W-:Y:S01]  /*5d00*/  LDGSTS.E [R9+0x1e00], [R142.64], P4 ;  /* 0x01e000008e097fae */ /* 0x0007e2000a121844 */
[----:B------:R-:W-:Y:S01]  /*5d10*/  ISETP.NE.U32.AND P4, PT, R4, RZ, PT ;  /* 0x000000ff0400720c */ /* 0x000fe20003f85070 */
[----:B------:R-:W-:-:S04]  /*5d20*/  IMAD.WIDE R138, R141, 0x4, R138 ;  /* 0x000000048d8a7825 */ /* 0x000fc800078e028a */
[C---:B------:R-:W-:Y:S01]  /*5d30*/  IMAD.WIDE R136, R141.reuse, 0x4, R136 ;  /* 0x000000048d887825 */ /* 0x040fe200078e0288 */
[----:B------:R3:W-:Y:S03]  /*5d40*/  STL.64 [R1+0xe0], R138 ;  /* 0x0000e08a01007387 */ /* 0x0007e60000100a00 */
        /* <DEDUP_REMOVED lines=10> */
[----:B--2---:R-:W-:Y:S01]  /*5df0*/  IMAD.WIDE R10, R141, 0x4, R10 ;  /* 0x000000048d0a7825 */ /* 0x004fe200078e020a */
[----:B------:R3:W-:Y:S04]  /*5e00*/  STL.64 [R1+0x20], R32 ;  /* 0x0000202001007387 */ /* 0x0007e80000100a00 */
[----:B------:R3:W-:Y:S04]  /*5e10*/  STL.64 [R1+0x18], R10 ;  /* 0x0000180a01007387 */ /* 0x0007e80000100a00 */
[----:B------:R-:W2:Y:S01]  /*5e20*/  LDL R4, [R1+0x1a4] ;  /* 0x0001a40001047983 */ /* 0x000ea20000100800 */
[----:B------:R-:W-:Y:S01]  /*5e30*/  SEL R5, R7, RZ, !P2 ;  /* 0x000000ff07057207 */ /* 0x000fe20005000000 */
[----:B------:R-:W-:-:S02]  /*5e40*/  IMAD.MOV.U32 R140, RZ, RZ, c[0x0][0x18c] ;  /* 0x00006300ff8c7624 */ /* 0x000fc400078e00ff */
[----:B------:R3:W-:Y:S01]  /*5e50*/  LDGSTS.E [R9+0x2c00], [R138.64], P6 ;  /* 0x02c000008a097fae */ /* 0x0007e2000b121844 */
[----:B------:R-:W-:Y:S01]  /*5e60*/  ISETP.NE.U32.AND P2, PT, R5, RZ, PT ;  /* 0x000000ff0500720c */ /* 0x000fe20003f45070 */
[C---:B------:R-:W-:Y:S02]  /*5e70*/  IMAD.WIDE R244, R141.reuse, 0x4, R244 ;  /* 0x000000048df47825 */ /* 0x040fe400078e02f4 */
[----:B------:R3:W-:Y:S02]  /*5e80*/  LDGSTS.E [R9+0x2e00], [R136.64], P6 ;  /* 0x02e0000088097fae */ /* 0x0007e4000b121844 */
[----:B------:R-:W-:Y:S02]  /*5e90*/  IMAD.WIDE R242, R141, 0x4, R242 ;  /* 0x000000048df27825 */ /* 0x000fe400078e02f2 */
[----:B------:R3:W-:Y:S02]  /*5ea0*/  LDGSTS.E [R9+0x3c00], [R54.64], P0 ;  /* 0x03c0000036097fae */ /* 0x0007e40008121844 */
[----:B------:R-:W-:-:S02]  /*5eb0*/  IMAD.SHL.U32 R140, R140, 0x20, RZ ;  /* 0x000000208c8c7824 */ /* 0x000fc400078e00ff */
[----:B------:R3:W-:Y:S01]  /*5ec0*/  LDGSTS.E [R9+0x3e00], [R52.64], P0 ;  /* 0x03e0000034097fae */ /* 0x0007e20008121844 */
[----:B------:R-:W-:-:S03]  /*5ed0*/  IMAD.WIDE R228, R141, 0x4, R228 ;  /* 0x000000048de47825 */ /* 0x000fc600078e02e4 */
[----:B------:R3:W-:Y:S01]  /*5ee0*/  LDGSTS.E [R9+0x4c00], [R50.64], P5 ;  /* 0x04c0000032097fae */ /* 0x0007e2000a921844 */
[----:B------:R-:W-:Y:S01]  /*5ef0*/  IMAD.WIDE R226, R141, 0x4, R226 ;  /* 0x000000048de27825 */ /* 0x000fe200078e02e2 */
[----:B------:R-:W-:Y:S02]  /*5f00*/  IADD3 R8, R8, 0x1, RZ ;  /* 0x0000000108087810 */ /* 0x000fe40007ffe0ff */
[----:B------:R3:W-:Y:S01]  /*5f10*/  LDGSTS.E [R9+0x4e00], [R48.64], P5 ;  /* 0x04e0000030097fae */ /* 0x0007e2000a921844 */
[----:B------:R-:W-:-:S03]  /*5f20*/  IMAD.WIDE R224, R140, 0x4, R224 ;  /* 0x000000048ce07825 */ /* 0x000fc600078e02e0 */
        /* <DEDUP_REMOVED lines=12> */
[----:B------:R-:W0:Y:S01]  /*5ff0*/  LDGDEPBAR ;  /* 0x00000000000079af */ /* 0x000e220000000000 */
[----:B------:R-:W-:-:S03]  /*6000*/  IMAD.WIDE R192, R140, 0x4, R192 ;  /* 0x000000048cc07825 */ /* 0x000fc600078e02c0 */
[----:B------:R3:W-:Y:S01]  /*6010*/  STL [R1+0x1a0], R8 ;  /* 0x0001a00801007387 */ /* 0x0007e20000100800 */
[----:B------:R-:W-:-:S03]  /*6020*/  IMAD.WIDE R222, R140, 0x4, R222 ;  /* 0x000000048cde7825 */ /* 0x000fc600078e02de */
[----:B------:R3:W-:Y:S01]  /*6030*/  LDGSTS.E [R3+0x8000], [R224.64], P4 ;  /* 0x08000000e0037fae */ /* 0x0007e2000a121844 */
[----:B------:R-:W-:-:S03]  /*6040*/  LOP3.LUT R5, R3, 0x40, RZ, 0x3c, !PT ;  /* 0x0000004003057812 */ /* 0x000fc600078e3cff */
        /* <DEDUP_REMOVED lines=14> */
[----:B------:R3:W-:Y:S04]  /*6130*/  LDGSTS.E [R5+0x8200], [R222.64], P4 ;  /* 0x08200000de057fae */ /* 0x0007e8000a121844 */
[----:B------:R3:W-:Y:S04]  /*6140*/  LDGSTS.E [R5+0x8600], [R218.64], P4 ;  /* 0x08600000da057fae */ /* 0x0007e8000a121844 */
[----:B------:R3:W-:Y:S04]  /*6150*/  LDGSTS.E [R5+0x8a00], [R214.64], P4 ;  /* 0x08a00000d6057fae */ /* 0x0007e8000a121844 */
[----:B------:R3:W-:Y:S01]  /*6160*/  LDGSTS.E [R5+0x8e00], [R210.64], P4 ;  /* 0x08e00000d2057fae */ /* 0x0007e2000a121844 */
[C---:B------:R-:W-:Y:S03]  /*6170*/  HMMA.1688.F32.TF32 R56, R204.reuse, R26, R56 ;  /* 0x0000001acc38723c */ /* 0x040fe60000081038 */
[----:B------:R3:W-:Y:S04]  /*6180*/  LDGSTS.E [R5+0x9200], [R202.64], P4 ;  /* 0x09200000ca057fae */ /* 0x0007e8000a121844 */
[----:B------:R3:W-:Y:S01]  /*6190*/  LDGSTS.E [R5+0x9600], [R198.64], P4 ;  /* 0x09600000c6057fae */ /* 0x0007e2000a121844 */
[----:B------:R-:W-:Y:S03]  /*61a0*/  HMMA.1688.F32.TF32 R60, R204, R30, R60 ;  /* 0x0000001ecc3c723c */ /* 0x000fe6000008103c */
[----:B------:R3:W-:Y:S04]  /*61b0*/  LDGSTS.E [R5+0x9a00], [R194.64], P4 ;  /* 0x09a00000c2057fae */ /* 0x0007e8000a121844 */
[----:B------:R3:W-:Y:S01]  /*61c0*/  LDGSTS.E [R5+0x9e00], [R186.64], P4 ;  /* 0x09e00000ba057fae */ /* 0x0007e2000a121844 */
[----:B------:R-:W-:Y:S03]  /*61d0*/  HMMA.1688.F32.TF32 R84, R188, R22, R84 ;  /* 0x00000016bc54723c */ /* 0x000fe60000081054 */
[----:B------:R-:W0:Y:S01]  /*61e0*/  LDGDEPBAR ;  /* 0x00000000000079af */ /* 0x000e220000000000 */
[----:B------:R-:W-:-:S04]  /*61f0*/  IADD3 R2, R2, -0x20, RZ ;  /* 0xffffffe002027810 */ /* 0x000fc80007ffe0ff */
[C---:B------:R-:W-:Y:S08]  /*6200*/  HMMA.1688.F32.TF32 R88, R188.reuse, R26, R88 ;  /* 0x0000001abc58723c */ /* 0x040ff00000081058 */
[----:B------:R-:W-:Y:S08]  /*6210*/  HMMA.1688.F32.TF32 R92, R188, R30, R92 ;  /* 0x0000001ebc5c723c */ /* 0x000ff0000008105c */
[C---:B------:R-:W-:Y:S08]  /*6220*/  HMMA.1688.F32.TF32 R116, R168.reuse, R22, R116 ;  /* 0x00000016a874723c */ /* 0x040ff00000081074 */
[C---:B------:R-:W-:Y:S08]  /*6230*/  HMMA.1688.F32.TF32 R120, R168.reuse, R26, R120 ;  /* 0x0000001aa878723c */ /* 0x040ff00000081078 */
[----:B------:R-:W-:Y:S08]  /*6240*/  HMMA.1688.F32.TF32 R124, R168, R30, R124 ;  /* 0x0000001ea87c723c */ /* 0x000ff0000008107c */
[-C--:B------:R-:W-:Y:S08]  /*6250*/  HMMA.1688.F32.TF32 R64, R204, R34.reuse, R64 ;  /* 0x00000022cc40723c */ /* 0x080ff00000081040 */
[-C--:B------:R-:W-:Y:S08]  /*6260*/  HMMA.1688.F32.TF32 R96, R188, R34.reuse, R96 ;  /* 0x00000022bc60723c */ /* 0x080ff00000081060 */
[----:B------:R-:W-:Y:S08]  /*6270*/  HMMA.1688.F32.TF32 R128, R168, R34, R128 ;  /* 0x00000022a880723c */ /* 0x000ff00000081080 */
[C---:B------:R-:W-:Y:S08]  /*6280*/  HMMA.1688.F32.TF32 R20, R164.reuse, R22, R148 ;  /* 0x00000016a414723c */ /* 0x040ff00000081094 */
[C---:B------:R-:W-:Y:S08]  /*6290*/  HMMA.1688.F32.TF32 R24, R164.reuse, R26, R152 ;  /* 0x0000001aa418723c */ /* 0x040ff00000081098 */
[C---:B------:R-:W-:Y:S08]  /*62a0*/  HMMA.1688.F32.TF32 R28, R164.reuse, R30, R156 ;  /* 0x0000001ea41c723c */ /* 0x040ff0000008109c */
[----:B------:R-:W-:Y:S01]  /*62b0*/  HMMA.1688.F32.TF32 R160, R164, R34, R160 ;  /* 0x00000022a4a0723c */ /* 0x000fe200000810a0 */
[----:B--2---:R-:W-:-:S13]  /*62c0*/  ISETP.NE.U32.AND P0, PT, R4, R8, PT ;  /* 0x000000080400720c */ /* 0x004fda0003f05070 */
[----:B---3--:R-:W-:Y:S01]  /*62d0*/  @!P0 CALL.REL.NOINC `(.L_x_0) ;  /* 0x0000001000008944 */ /* 0x008fe20003c00000 */
[----:B------:R-:W-:Y:S05]  /*62e0*/  BRA `(.L_x_1) ;  /* 0xffffd87000007947 */ /* 0x000fea000383ffff */
.L_x_0:
[----:B-1----:R-:W1:Y:S01]  /*62f0*/  S2R R6, SR_TID.X ;  /* 0x0000000000067919 */ /* 0x002e620000002100 */
[----:B------:R-:W-:-:S04]  /*6300*/  DEPBAR.LE SB0, 0x0 ;  /* 0x000080000000791a */ /* 0x000fc80000000000 */
[----:B------:R-:W2:Y:S01]  /*6310*/  LDL.LU R145, [R1+0x198] ;  /* 0x0001980001917983 */ /* 0x000ea20000300800 */
[----:B------:R-:W-:Y:S02]  /*6320*/  IMAD.MOV.U32 R7, RZ, RZ, R177 ;  /* 0x000000ffff077224 */ /* 0x000fe400078e00b1 */
[C---:B-1----:R-:W-:Y:S01]  /*6330*/  IMAD.SHL.U32 R2, R6.reuse, 0x4, RZ ;  /* 0x0000000406027824 */ /* 0x042fe200078e00ff */
[C---:B------:R-:W-:Y:S01]  /*6340*/  LOP3.LUT R5, R6.reuse, 0x60, RZ, 0xc0, !PT ;  /* 0x0000006006057812 */ /* 0x040fe200078ec0ff */
[C---:B------:R-:W-:Y:S01]  /*6350*/  IMAD.SHL.U32 R0, R6.reuse, 0x100, RZ ;  /* 0x0000010006007824 */ /* 0x040fe200078e00ff */
[----:B------:R-:W3:Y:S01]  /*6360*/  LDL.LU R144, [R1+0x19c] ;  /* 0x00019c0001907983 */ /* 0x000ee20000300800 */
[----:B------:R-:W-:Y:S01]  /*6370*/  IMAD.SHL.U32 R4, R6, 0x400, RZ ;  /* 0x0000040006047824 */ /* 0x000fe200078e00ff */
[----:B------:R-:W-:Y:S01]  /*6380*/  LOP3.LUT R2, R2, 0x70, RZ, 0xc0, !PT ;  /* 0x0000007002027812 */ /* 0x000fe200078ec0ff */
[----:B------:R-:W-:Y:S01]  /*6390*/  IMAD.SHL.U32 R3, R6, 0x20, RZ ;  /* 0x0000002006037824 */ /* 0x000fe200078e00ff */
[----:B------:R-:W-:-:S02]  /*63a0*/  LOP3.LUT R0, R0, 0x1800, RZ, 0xc0, !PT ;  /* 0x0000180000007812 */ /* 0x000fc400078ec0ff */
[----:B------:R-:W-:Y:S01]  /*63b0*/  LOP3.LUT R6, R6, 0x7f, RZ, 0xc0, !PT ;  /* 0x0000007f06067812 */ /* 0x000fe200078ec0ff */
[----:B------:R-:W-:Y:S01]  /*63c0*/  IMAD R5, R5, 0x8, R2 ;  /* 0x0000000805057824 */ /* 0x000fe200078e0202 */
[----:B------:R-:W-:Y:S02]  /*63d0*/  LOP3.LUT R4, R4, 0x1800, RZ, 0xc0, !PT ;  /* 0x0000180004047812 */ /* 0x000fe400078ec0ff */
[----:B------:R-:W-:-:S03]  /*63e0*/  LOP3.LUT R2, R0, 0x60, R3, 0xf8, !PT ;  /* 0x0000006000027812 */ /* 0x000fc600078ef803 */
[----:B------:R-:W-:Y:S01]  /*63f0*/  IMAD R0, R6, 0x10, R4 ;  /* 0x0000001006007824 */ /* 0x000fe200078e0204 */
[----:B------:R-:W-:Y:S02]  /*6400*/  LOP3.LUT R2, R2, R5, RZ, 0x3c, !PT ;  /* 0x0000000502027212 */ /* 0x000fe400078e3cff */
[C---:B------:R-:W-:Y:S02]  /*6410*/  IADD3 R6, R252.reuse, 0x1, RZ ;  /* 0x00000001fc067810 */ /* 0x040fe40007ffe0ff */
[C---:B------:R-:W-:Y:S02]  /*6420*/  IADD3 R5, R252.reuse, 0x2, RZ ;  /* 0x00000002fc057810 */ /* 0x040fe40007ffe0ff */
[----:B------:R-:W-:Y:S01]  /*6430*/  IADD3 R4, R252, 0x3, RZ ;  /* 0x00000003fc047810 */ /* 0x000fe20007ffe0ff */
[----:B------:R-:W-:Y:S01]  /*6440*/  IMAD.MOV.U32 R10, RZ, RZ, R72 ;  /* 0x000000ffff0a7224 */ /* 0x000fe200078e0048 */
[----:B------:R-:W-:Y:S01]  /*6450*/  ISETP.GE.AND P0, PT, R6, c[0x0][0x17c], PT ;  /* 0x00005f0006007a0c */ /* 0x000fe20003f06270 */
[----:B------:R-:W-:Y:S01]  /*6460*/  IMAD.MOV.U32 R6, RZ, RZ, R176 ;  /* 0x000000ffff067224 */ /* 0x000fe200078e00b0 */
[----:B------:R-:W-:Y:S01]  /*6470*/  ISETP.GE.AND P3, PT, R5, c[0x0][0x17c], PT ;  /* 0x00005f0005007a0c */ /* 0x000fe20003f66270 */
[----:B------:R-:W-:Y:S01]  /*6480*/  IMAD.MOV.U32 R11, RZ, RZ, R73 ;  /* 0x000000ffff0b7224 */ /* 0x000fe200078e0049 */
[----:B------:R-:W-:Y:S01]  /*6490*/  ISETP.GE.AND P1, PT, R4, c[0x0][0x17c], PT ;  /* 0x00005f0004007a0c */ /* 0x000fe20003f26270 */
[----:B------:R-:W-:-:S02]  /*64a0*/  IMAD.MOV.U32 R4, RZ, RZ, R180 ;  /* 0x000000ffff047224 */ /* 0x000fc400078e00b4 */
[----:B------:R-:W-:Y:S01]  /*64b0*/  IMAD.MOV.U32 R5, RZ, RZ, R181 ;  /* 0x000000ffff057224 */ /* 0x000fe200078e00b5 */
[----:B------:R-:W-:Y:S01]  /*64c0*/  BAR.SYNC.DEFER_BLOCKING 0x0 ;  /* 0x0000000000007b1d */ /* 0x000fe20000010000 */
[----:B------:R-:W-:Y:S02]  /*64d0*/  IMAD.MOV.U32 R176, RZ, RZ, R182 ;  /* 0x000000ffffb07224 */ /* 0x000fe400078e00b6 */
[----:B------:R-:W-:Y:S02]  /*64e0*/  IMAD.MOV.U32 R177, RZ, RZ, R183 ;  /* 0x000000ffffb17224 */ /* 0x000fe400078e00b7 */
[----:B------:R-:W-:Y:S02]  /*64f0*/  IMAD.MOV.U32 R8, RZ, RZ, R68 ;  /* 0x000000ffff087224 */ /* 0x000fe400078e0044 */
[----:B------:R-:W-:Y:S02]  /*6500*/  IMAD.MOV.U32 R9, RZ, RZ, R69 ;  /* 0x000000ffff097224 */ /* 0x000fe400078e0045 */
[----:B------:R-:W-:-:S02]  /*6510*/  IMAD.MOV.U32 R72, RZ, RZ, R70 ;  /* 0x000000ffff487224 */ /* 0x000fc400078e0046 */
[----:B------:R-:W-:Y:S01]  /*6520*/  IMAD.MOV.U32 R73, RZ, RZ, R71 ;  /* 0x000000ffff497224 */ /* 0x000fe200078e0047 */
[----:B------:R-:W-:Y:S04]  /*6530*/  STS.128 [R2], R4 ;  /* 0x0000000402007388 */ /* 0x000fe80000000c00 */
[----:B------:R-:W-:Y:S04]  /*6540*/  STS.128 [R2+0x80], R176 ;  /* 0x000080b002007388 */ /* 0x000fe80000000c00 */
[----:B------:R-:W-:Y:S04]  /*6550*/  STS.128 [R2+0x400], R8 ;  /* 0x0004000802007388 */ /* 0x000fe80000000c00 */
[----:B------:R1:W-:Y:S01]  /*6560*/  STS.128 [R2+0x480], R72 ;  /* 0x0004804802007388 */ /* 0x0003e20000000c00 */
[----:B------:R-:W-:-:S02]  /*6570*/  IADD3 R3, R252, 0x4, RZ ;  /* 0x00000004fc037810 */ /* 0x000fc40007ffe0ff */
[C---:B------:R-:W-:Y:S01]  /*6580*/  LOP3.LUT R49, R0.reuse, 0x20, RZ, 0x3c, !PT ;  /* 0x0000002000317812 */ /* 0x040fe200078e3cff */
[----:B------:R-:W-:Y:S01]  /*6590*/  BAR.SYNC.DEFER_BLOCKING 0x0 ;  /* 0x0000000000007b1d */ /* 0x000fe20000010000 */
[----:B------:R-:W-:Y:S02]  /*65a0*/  ISETP.GE.AND P2, PT, R3, c[0x0][0x17c], PT ;  /* 0x00005f0003007a0c */ /* 0x000fe40003f46270 */
[C---:B------:R-:W-:Y:S02]  /*65b0*/  LOP3.LUT R48, R0.reuse, 0x40, RZ, 0x3c, !PT ;  /* 0x0000004000307812 */ /* 0x040fe400078e3cff */
[----:B------:R-:W-:Y:S01]  /*65c0*/  LOP3.LUT R3, R0, 0x60, RZ, 0x3c, !PT ;  /* 0x0000006000037812 */ /* 0x000fe200078e3cff */
[----:B------:R-:W-:Y:S02]  /*65d0*/  IMAD.MOV.U32 R70, RZ, RZ, R36 ;  /* 0x000000ffff467224 */ /* 0x000fe400078e0024 */
[----:B------:R-:W-:Y:S02]  /*65e0*/  IMAD.MOV.U32 R71, RZ, RZ, R37 ;  /* 0x000000ffff477224 */ /* 0x000fe400078e0025 */
[----:B-1----:R-:W-:-:S02]  /*65f0*/  IMAD.MOV.U32 R74, RZ, RZ, R38 ;  /* 0x000000ffff4a7224 */ /* 0x002fc400078e0026 */
[----:B------:R-:W-:Y:S02]  /*6600*/  IMAD.MOV.U32 R75, RZ, RZ, R39 ;  /* 0x000000ffff4b7224 */ /* 0x000fe400078e0027 */
[----:B------:R-:W1:Y:S04]  /*6610*/  LDS.128 R36, [R0] ;  /* 0x0000000000247984 */ /* 0x000e680000000c00 */
[----:B------:R-:W-:Y:S04]  /*6620*/  LDS.128 R32, [R49] ;  /* 0x0000000031207984 */ /* 0x000fe80000000c00 */
[----:B------:R-:W-:Y:S04]  /*6630*/  LDS.128 R8, [R48] ;  /* 0x0000000030087984 */ /* 0x000fe80000000c00 */
[----:B------:R-:W-:Y:S01]  /*6640*/  LDS.128 R4, [R3] ;  /* 0x0000000003047984 */ /* 0x000fe20000000c00 */
[----:B------:R-:W-:-:S02]  /*6650*/  IMAD.MOV.U32 R54, RZ, RZ, R104 ;  /* 0x000000ffff367224 */ /* 0x000fc400078e0068 */
[----:B------:R-:W-:Y:S02]  /*6660*/  IMAD.MOV.U32 R55, RZ, RZ, R105 ;  /* 0x000000ffff377224 */ /* 0x000fe400078e0069 */
[----:B------:R-:W-:Y:S02]  /*6670*/  IMAD.MOV.U32 R52, RZ, RZ, R100 ;  /* 0x000000ffff347224 */ /* 0x000fe400078e0064 */
[----:B------:R-:W-:Y:S01]  /*6680*/  IMAD.MOV.U32 R53, RZ, RZ, R101 ;  /* 0x000000ffff357224 */ /* 0x000fe200078e0065 */
[----:B------:R-:W-:Y:S01]  /*6690*/  BAR.SYNC.DEFER_BLOCKING 0x0 ;  /* 0x0000000000007b1d */ /* 0x000fe20000010000 */
[----:B------:R-:W-:Y:S02]  /*66a0*/  IMAD.MOV.U32 R104, RZ, RZ, R102 ;  /* 0x000000ffff687224 */ /* 0x000fe400078e0066 */
[----:B------:R-:W-:Y:S02]  /*66b0*/  IMAD.MOV.U32 R105, RZ, RZ, R103 ;  /* 0x000000ffff697224 */ /* 0x000fe400078e0067 */
[----:B------:R-:W-:-:S02]  /*66c0*/  IMAD.MOV.U32 R68, RZ, RZ, R132 ;  /* 0x000000ffff447224 */ /* 0x000fc400078e0084 */
[----:B------:R-:W-:Y:S02]  /*66d0*/  IMAD.MOV.U32 R69, RZ, RZ, R133 ;  /* 0x000000ffff457224 */ /* 0x000fe400078e0085 */
[----:B------:R-:W-:Y:S02]  /*66e0*/  IMAD.MOV.U32 R72, RZ, RZ, R134 ;  /* 0x000000ffff487224 */ /* 0x000fe400078e0086 */
[----:B------:R-:W-:Y:S01]  /*66f0*/  IMAD.MOV.U32 R73, RZ, RZ, R135 ;  /* 0x000000ffff497224 */ /* 0x000fe200078e0087 */
[----:B------:R-:W-:Y:S04]  /*6700*/  STS.128 [R2], R52 ;  /* 0x0000003402007388 */ /* 0x000fe80000000c00 */
[----:B------:R4:W-:Y:S04]  /*6710*/  STS.128 [R2+0x80], R104 ;  /* 0x0000806802007388 */ /* 0x0009e80000000c00 */
[----:B------:R-:W-:Y:S04]  /*6720*/  STS.128 [R2+0x400], R68 ;  /* 0x0004004402007388 */ /* 0x000fe80000000c00 */
[----:B------:R-:W-:Y:S04]  /*6730*/  STS.128 [R2+0x480], R72 ;  /* 0x0004804802007388 */ /* 0x000fe80000000c00 */
[----:B------:R-:W-:Y:S01]  /*6740*/  BAR.SYNC.DEFER_BLOCKING 0x0 ;  /* 0x0000000000007b1d */ /* 0x000fe20000010000 */
[----:B------:R-:W-:-:S02]  /*6750*/  IMAD.MOV.U32 R102, RZ, RZ, R172 ;  /* 0x000000ffff667224 */ /* 0x000fc400078e00ac */
[----:B------:R-:W-:Y:S02]  /*6760*/  IMAD.MOV.U32 R103, RZ, RZ, R173 ;  /* 0x000000ffff677224 */ /* 0x000fe400078e00ad */
[----:B------:R-:W-:Y:S02]  /*6770*/  IMAD.MOV.U32 R100, RZ, RZ, R44 ;  /* 0x000000ffff647224 */ /* 0x000fe400078e002c */
[----:B------:R-:W-:Y:S02]  /*6780*/  IMAD.MOV.U32 R101, RZ, RZ, R45 ;  /* 0x000000ffff657224 */ /* 0x000fe400078e002d */
[----:B------:R-:W-:Y:S02]  /*6790*/  IMAD.MOV.U32 R172, RZ, RZ, R46 ;  /* 0x000000ffffac7224 */ /* 0x000fe400078e002e */
[----:B------:R-:W-:Y:S01]  /*67a0*/  IMAD.MOV.U32 R173, RZ, RZ, R47 ;  /* 0x000000ffffad7224 */ /* 0x000fe200078e002f */
[----:B------:R-:W5:Y:S04]  /*67b0*/  LDS.128 R72, [R0] ;  /* 0x0000000000487984 */ /* 0x000f680000000c00 */
[----:B------:R-:W1:Y:S04]  /*67c0*/  LDS.128 R68, [R49] ;  /* 0x0000000031447984 */ /* 0x000e680000000c00 */
[----:B------:R-:W1:Y:S04]  /*67d0*/  LDS.128 R52, [R48] ;  /* 0x0000000030347984 */ /* 0x000e680000000c00 */
[----:B------:R-:W1:Y:S04]  /*67e0*/  LDS.128 R44, [R3] ;  /* 0x00000000032c7984 */ /* 0x000e680000000c00 */
[----:B------:R-:W-:Y:S01]  /*67f0*/  BAR.SYNC.DEFER_BLOCKING 0x0 ;  /* 0x0000000000007b1d */ /* 0x000fe20000010000 */
[----:B----4-:R-:W-:-:S02]  /*6800*/  IMAD.MOV.U32 R106, RZ, RZ, R80 ;  /* 0x000000ffff6a7224 */ /* 0x010fc400078e0050 */
[----:B------:R-:W-:Y:S02]  /*6810*/  IMAD.MOV.U32 R107, RZ, RZ, R81 ;  /* 0x000000ffff6b7224 */ /* 0x000fe400078e0051 */
[----:B------:R-:W-:Y:S02]  /*6820*/  IMAD.MOV.U32 R104, RZ, RZ, R76 ;  /* 0x000000ffff687224 */ /* 0x000fe400078e004c */
[----:B------:R-:W-:Y:S02]  /*6830*/  IMAD.MOV.U32 R105, RZ, RZ, R77 ;  /* 0x000000ffff697224 */ /* 0x000fe400078e004d */
[----:B------:R-:W-:Y:S02]  /*6840*/  IMAD.MOV.U32 R80, RZ, RZ, R78 ;  /* 0x000000ffff507224 */ /* 0x000fe400078e004e */
[----:B------:R-:W-:Y:S01]  /*6850*/  IMAD.MOV.U32 R81, RZ, RZ, R79 ;  /* 0x000000ffff517224 */ /* 0x000fe200078e004f */
[----:B------:R4:W-:Y:S04]  /*6860*/  STS.128 [R2], R100 ;  /* 0x0000006402007388 */ /* 0x0009e80000000c00 */
[----:B------:R-:W-:Y:S04]  /*6870*/  STS.128 [R2+0x80], R172 ;  /* 0x000080ac02007388 */ /* 0x000fe80000000c00 */
[----:B------:R1:W-:Y:S04]  /*6880*/  STS.128 [R2+0x400], R104 ;  /* 0x0004006802007388 */ /* 0x0003e80000000c00 */
[----:B------:R-:W-:Y:S04]  /*6890*/  STS.128 [R2+0x480], R80 ;  /* 0x0004805002007388 */ /* 0x000fe80000000c00 */
[----:B------:R-:W-:Y:S01]  /*68a0*/  BAR.SYNC.DEFER_BLOCKING 0x0 ;  /* 0x0000000000007b1d */ /* 0x000fe20000010000 */
[----:B----4-:R-:W-:-:S02]  /*68b0*/  IMAD.MOV.U32 R100, RZ, RZ, R12 ;  /* 0x000000ffff647224 */ /* 0x010fc400078e000c */
[----:B------:R-:W-:Y:S02]  /*68c0*/  IMAD.MOV.U32 R101, RZ, RZ, R13 ;  /* 0x000000ffff657224 */ /* 0x000fe400078e000d */
[----:B------:R-:W-:Y:S02]  /*68d0*/  IMAD.MOV.U32 R102, RZ, RZ, R16 ;  /* 0x000000ffff667224 */ /* 0x000fe400078e0010 */
[----:B------:R-:W-:Y:S02]  /*68e0*/  IMAD.MOV.U32 R103, RZ, RZ, R17 ;  /* 0x000000ffff677224 */ /* 0x000fe400078e0011 */
[----:B-1----:R-:W-:Y:S02]  /*68f0*/  IMAD.MOV.U32 R104, RZ, RZ, R14 ;  /* 0x000000ffff687224 */ /* 0x002fe400078e000e */
[----:B------:R-:W-:Y:S02]  /*6900*/  IMAD.MOV.U32 R105, RZ, RZ, R15 ;  /* 0x000000ffff697224 */ /* 0x000fe400078e000f */
[----:B------:R-:W-:-:S02]  /*6910*/  IMAD.MOV.U32 R106, RZ, RZ, R18 ;  /* 0x000000ffff6a7224 */ /* 0x000fc400078e0012 */
[----:B------:R-:W-:Y:S01]  /*6920*/  IMAD.MOV.U32 R107, RZ, RZ, R19 ;  /* 0x000000ffff6b7224 */ /* 0x000fe200078e0013 */
[----:B------:R-:W1:Y:S04]  /*6930*/  LDS.128 R80, [R0] ;  /* 0x0000000000507984 */ /* 0x000e680000000c00 */
[----:B------:R-:W-:Y:S04]  /*6940*/  LDS.128 R76, [R49] ;  /* 0x00000000314c7984 */ /* 0x000fe80000000c00 */
[----:B------:R-:W-:Y:S04]  /*6950*/  LDS.128 R16, [R48] ;  /* 0x0000000030107984 */ /* 0x000fe80000000c00 */
[----:B------:R-:W-:Y:S04]  /*6960*/  LDS.128 R12, [R3] ;  /* 0x00000000030c7984 */ /* 0x000fe80000000c00 */
[----:B------:R-:W-:Y:S01]  /*6970*/  BAR.SYNC.DEFER_BLOCKING 0x0 ;  /* 0x0000000000007b1d */ /* 0x000fe20000010000 */
[----:B------:R-:W-:-:S02]  /*6980*/  IMAD.MOV.U32 R134, RZ, RZ, R112 ;  /* 0x000000ffff867224 */ /* 0x000fc400078e0070 */
[----:B------:R-:W-:Y:S02]  /*6990*/  IMAD.MOV.U32 R135, RZ, RZ, R113 ;  /* 0x000000ffff877224 */ /* 0x000fe400078e0071 */
[----:B------:R-:W-:Y:S02]  /*69a0*/  IMAD.MOV.U32 R132, RZ, RZ, R108 ;  /* 0x000000ffff847224 */ /* 0x000fe400078e006c */
[----:B------:R-:W-:Y:S02]  /*69b0*/  IMAD.MOV.U32 R133, RZ, RZ, R109 ;  /* 0x000000ffff857224 */ /* 0x000fe400078e006d */
[----:B------:R-:W-:Y:S02]  /*69c0*/  IMAD.MOV.U32 R112, RZ, RZ, R110 ;  /* 0x000000ffff707224 */ /* 0x000fe400078e006e */
[----:B------:R-:W-:Y:S01]  /*69d0*/  IMAD.MOV.U32 R113, RZ, RZ, R111 ;  /* 0x000000ffff717224 */ /* 0x000fe200078e006f */
[----:B------:R-:W-:Y:S04]  /*69e0*/  STS.128 [R2], R132 ;  /* 0x0000008402007388 */ /* 0x000fe80000000c00 */
[----:B------:R4:W-:Y:S04]  /*69f0*/  STS.128 [R2+0x80], R112 ;  /* 0x0000807002007388 */ /* 0x0009e80000000c00 */
[----:B------:R1:W-:Y:S04]  /*6a00*/  STS.128 [R2+0x400], R100 ;  /* 0x0004006402007388 */ /* 0x0003e80000000c00 */
[----:B------:R-:W-:Y:S04]  /*6a10*/  STS.128 [R2+0x480], R104 ;  /* 0x0004806802007388 */ /* 0x000fe80000000c00 */
[----:B------:R-:W-:Y:S01]  /*6a20*/  BAR.SYNC.DEFER_BLOCKING 0x0 ;  /* 0x0000000000007b1d */ /* 0x000fe20000010000 */
[----:B------:R-:W-:-:S02]  /*6a30*/  IMAD.MOV.U32 R108, RZ, RZ, R40 ;  /* 0x000000ffff6c7224 */ /* 0x000fc400078e0028 */
[----:B------:R-:W-:Y:S02]  /*6a40*/  IMAD.MOV.U32 R109, RZ, RZ, R41 ;  /* 0x000000ffff6d7224 */ /* 0x000fe400078e0029 */
[----:B------:R-:W-:Y:S02]  /*6a50*/  IMAD.MOV.U32 R110, RZ, RZ, R56 ;  /* 0x000000ffff6e7224 */ /* 0x000fe400078e0038 */
[----:B------:R-:W-:Y:S02]  /*6a60*/  IMAD.MOV.U32 R111, RZ, RZ, R57 ;  /* 0x000000ffff6f7224 */ /* 0x000fe400078e0039 */
[----:B------:R-:W-:Y:S02]  /*6a70*/  IMAD.MOV.U32 R136, RZ, RZ, R42 ;  /* 0x000000ffff887224 */ /* 0x000fe400078e002a */
[----:B------:R-:W-:Y:S02]  /*6a80*/  IMAD.MOV.U32 R137, RZ, RZ, R43 ;  /* 0x000000ffff897224 */ /* 0x000fe400078e002b */
[----:B------:R-:W-:-:S02]  /*6a90*/  IMAD.MOV.U32 R138, RZ, RZ, R58 ;  /* 0x000000ffff8a7224 */ /* 0x000fc400078e003a */
[----:B------:R-:W-:Y:S02]  /*6aa0*/  IMAD.MOV.U32 R139, RZ, RZ, R59 ;  /* 0x000000ffff8b7224 */ /* 0x000fe400078e003b */
[----:B----4-:R-:W-:Y:S02]  /*6ab0*/  IMAD.MOV.U32 R112, RZ, RZ, R84 ;  /* 0x000000ffff707224 */ /* 0x010fe400078e0054 */
[----:B------:R-:W-:Y:S02]  /*6ac0*/  IMAD.MOV.U32 R113, RZ, RZ, R85 ;  /* 0x000000ffff717224 */ /* 0x000fe400078e0055 */
[----:B------:R-:W-:Y:S02]  /*6ad0*/  IMAD.MOV.U32 R114, RZ, RZ, R88 ;  /* 0x000000ffff727224 */ /* 0x000fe400078e0058 */
[----:B------:R-:W-:Y:S01]  /*6ae0*/  IMAD.MOV.U32 R115, RZ, RZ, R89 ;  /* 0x000000ffff737224 */ /* 0x000fe200078e0059 */
[----:B------:R-:W-:Y:S01]  /*6af0*/  LDS.128 R56, [R48] ;  /* 0x0000000030387984 */ /* 0x000fe20000000c00 */
[----:B-1----:R-:W-:-:S02]  /*6b00*/  IMAD.MOV.U32 R100, RZ, RZ, R86 ;  /* 0x000000ffff647224 */ /* 0x002fc400078e0056 */
[----:B------:R-:W-:Y:S01]  /*6b10*/  IMAD.MOV.U32 R101, RZ, RZ, R87 ;  /* 0x000000ffff657224 */ /* 0x000fe200078e0057 */
[----:B------:R-:W-:Y:S01]  /*6b20*/  LDS.128 R40, [R3] ;  /* 0x0000000003287984 */ /* 0x000fe20000000c00 */
[----:B------:R-:W-:Y:S02]  /*6b30*/  IMAD.MOV.U32 R102, RZ, RZ, R90 ;  /* 0x000000ffff667224 */ /* 0x000fe400078e005a */
[----:B------:R-:W-:Y:S01]  /*6b40*/  IMAD.MOV.U32 R103, RZ, RZ, R91 ;  /* 0x000000ffff677224 */ /* 0x000fe200078e005b */
[----:B------:R-:W-:Y:S04]  /*6b50*/  LDS.128 R84, [R49] ;  /* 0x0000000031547984 */ /* 0x000fe80000000c00 */
[----:B------:R-:W1:Y:S04]  /*6b60*/  LDS.128 R88, [R0] ;  /* 0x0000000000587984 */ /* 0x000e680000000c00 */
[----:B------:R-:W-:Y:S06]  /*6b70*/  BAR.SYNC.DEFER_BLOCKING 0x0 ;  /* 0x0000000000007b1d */ /* 0x000fec0000010000 */
        /* <DEDUP_REMOVED lines=24> */
[----:B------:R4:W-:Y:S04]  /*6d00*/  STS.128 [R2], R132 ;  /* 0x0000008402007388 */ /* 0x0009e80000000c00 */
[----:B------:R-:W-:Y:S04]  /*6d10*/  STS.128 [R2+0x80], R120 ;  /* 0x0000807802007388 */ /* 0x000fe80000000c00 */
        /* <DEDUP_REMOVED lines=9> */
[----:B------:R-:W1:Y:S04]  /*6db0*/  LDS.128 R120, [R0] ;  /* 0x0000000000787984 */ /* 0x000e680000000c00 */
        /* <DEDUP_REMOVED lines=10> */
[----:B------:R-:W-:Y:S04]  /*6e60*/  STS.128 [R2], R136 ;  /* 0x0000008802007388 */ /* 0x000fe80000000c00 */
[----:B------:R-:W-:Y:S04]  /*6e70*/  STS.128 [R2+0x80], R64 ;  /* 0x0000804002007388 */ /* 0x000fe80000000c00 */
[----:B------:R4:W-:Y:S04]  /*6e80*/  STS.128 [R2+0x400], R132 ;  /* 0x0004008402007388 */ /* 0x0009e80000000c00 */
[----:B------:R-:W-:Y:S04]  /*6e90*/  STS.128 [R2+0x480], R96 ;  /* 0x0004806002007388 */ /* 0x000fe80000000c00 */
[----:B------:R-:W-:Y:S01]  /*6ea0*/  BAR.SYNC.DEFER_BLOCKING 0x0 ;  /* 0x0000000000007b1d */ /* 0x000fe20000010000 */
[----:B------:R-:W-:-:S02]  /*6eb0*/  IMAD.MOV.U32 R142, RZ, RZ, R128 ;  /* 0x000000ffff8e7224 */ /* 0x000fc400078e0080 */
[----:B------:R-:W-:-:S03]  /*6ec0*/  IMAD.MOV.U32 R143, RZ, RZ, R129 ;  /* 0x000000ffff8f7224 */ /* 0x000fc600078e0081 */
[----:B------:R-:W1:Y:S04]  /*6ed0*/  LDS.128 R92, [R0] ;  /* 0x00000000005c7984 */ /* 0x000e680000000c00 */
[----:B------:R-:W-:Y:S04]  /*6ee0*/  LDS.128 R64, [R49] ;  /* 0x0000000031407984 */ /* 0x000fe80000000c00 */
[----:B------:R-:W-:Y:S04]  /*6ef0*/  LDS.128 R108, [R48] ;  /* 0x00000000306c7984 */ /* 0x000fe80000000c00 */
[----:B------:R-:W-:Y:S01]  /*6f00*/  LDS.128 R96, [R3] ;  /* 0x0000000003607984 */ /* 0x000fe20000000c00 */
[----:B----4-:R-:W-:-:S02]  /*6f10*/  IMAD.MOV.U32 R134, RZ, RZ, R160 ;  /* 0x000000ffff867224 */ /* 0x010fc400078e00a0 */
        /* <DEDUP_REMOVED lines=9> */
[----:B------:R-:W-:Y:S02]  /*6fb0*/  IMAD.MOV.U32 R161, RZ, RZ, R31 ;  /* 0x000000ffffa17224 */ /* 0x000fe400078e001f */
[C---:B--2---:R-:W-:Y:S02]  /*6fc0*/  IMAD R51, R145.reuse, c[0x0][0x194], RZ ;  /* 0x0000650091337a24 */ /* 0x044fe400078e02ff */
[----:B------:R-:W-:Y:S01]  /*6fd0*/  IMAD.MOV.U32 R28, RZ, RZ, c[0x0][0x194] ;  /* 0x00006500ff1c7624 */ /* 0x000fe200078e00ff */
[----:B------:R-:W-:Y:S01]  /*6fe0*/  ISETP.GE.AND P5, PT, R145, c[0x0][0x178], PT ;  /* 0x00005e0091007a0c */ /* 0x000fe20003fa6270 */
[----:B------:R-:W-:Y:S04]  /*6ff0*/  STS.128 [R2], R140 ;  /* 0x0000008c02007388 */ /* 0x000fe80000000c00 */
[----:B------:R2:W-:Y:S04]  /*7000*/  STS.128 [R2+0x80], R128 ;  /* 0x0000808002007388 */ /* 0x0005e80000000c00 */
[----:B------:R-:W-:Y:S04]  /*7010*/  STS.128 [R2+0x400], R132 ;  /* 0x0004008402007388 */ /* 0x000fe80000000c00 */
[----:B------:R-:W-:Y:S04]  /*7020*/  STS.128 [R2+0x480], R160 ;  /* 0x000480a002007388 */ /* 0x000fe80000000c00 */
[----:B------:R-:W-:Y:S01]  /*7030*/  BAR.SYNC.DEFER_BLOCKING 0x0 ;  /* 0x0000000000007b1d */ /* 0x000fe20000010000 */
[----:B------:R-:W-:Y:S01]  /*7040*/  LEA R50, P4, R51, c[0x0][0x170], 0x2 ;  /* 0x00005c0033327a11 */ /* 0x000fe200078810ff */
[----:B------:R-:W-:Y:S01]  /*7050*/  IMAD R29, R28, 0x80, R51 ;  /* 0x000000801c1d7824 */ /* 0x000fe200078e0233 */
[----:B------:R-:W-:-:S02]  /*7060*/  ISETP.GE.AND P6, PT, R252, c[0x0][0x17c], PT ;  /* 0x00005f00fc007a0c */ /* 0x000fc40003fc6270 */
[----:B------:R-:W-:Y:S02]  /*7070*/  LEA.HI.X.SX32 R51, R51, c[0x0][0x174], 0x2, P4 ;  /* 0x00005d0033337a11 */ /* 0x000fe400020f16ff */
[C---:B------:R-:W-:Y:S02]  /*7080*/  LEA R28, P4, R29.reuse, c[0x0][0x170], 0x2 ;  /* 0x00005c001d1c7a11 */ /* 0x040fe400078810ff */
[C---:B------:R-:W-:Y:S01]  /*7090*/  ISETP.LT.AND P5, PT, R252.reuse, c[0x0][0x17c], !P5 ;  /* 0x00005f00fc007a0c */ /* 0x040fe20006fa1270 */
[----:B------:R-:W-:Y:S01]  /*70a0*/  IMAD R127, R252, c[0x0][0x198], RZ ;  /* 0x00006600fc7f7a24 */ /* 0x000fe200078e02ff */
[----:B---3--:R-:W-:Y:S02]  /*70b0*/  ISETP.LT.AND P6, PT, R144, c[0x0][0x178], !P6 ;  /* 0x00005e0090007a0c */ /* 0x008fe400077c1270 */
[----:B------:R-:W-:Y:S02]  /*70c0*/  LEA.HI.X.SX32 R29, R29, c[0x0][0x174], 0x2, P4 ;  /* 0x00005d001d1d7a11 */ /* 0x000fe400020f16ff */
[----:B------:R-:W-:-:S02]  /*70d0*/  ISETP.LT.AND P4, PT, R145, c[0x0][0x178], !P0 ;  /* 0x00005e0091007a0c */ /* 0x000fc40004781270 */
[----:B------:R-:W-:Y:S01]  /*70e0*/  ISETP.LT.AND P0, PT, R144, c[0x0][0x178], !P0 ;  /* 0x00005e0090007a0c */ /* 0x000fe20004701270 */
[C---:B------:R-:W-:Y:S01]  /*70f0*/  IMAD.WIDE R30, R127.reuse, 0x4, R50 ;  /* 0x000000047f1e7825 */ /* 0x040fe200078e0232 */
[----:B--2---:R-:W-:-:S03]  /*7100*/  IADD3 R129, R127, c[0x0][0x198], RZ ;  /* 0x000066007f817a10 */ /* 0x004fc60007ffe0ff */
[----:B------:R-:W-:Y:S01]  /*7110*/  IMAD.WIDE R124, R127, 0x4, R28 ;  /* 0x000000047f7c7825 */ /* 0x000fe200078e021c */
[----:B------:R2:W-:Y:S03]  /*7120*/  @P5 STG.E [R30.64], R36 ;  /* 0x000000241e005986 */ /* 0x0005e6000c101904 */
[C---:B------:R-:W-:Y:S01]  /*7130*/  IMAD.WIDE R126, R129.reuse, 0x4, R50 ;  /* 0x00000004817e7825 */ /* 0x040fe200078e0232 */
[----:B------:R-:W-:Y:S01]  /*7140*/  IADD3 R128, R252, 0x5, RZ ;  /* 0x00000005fc807810 */ /* 0x000fe20007ffe0ff */
[----:B-----5:R3:W-:Y:S01]  /*7150*/  @P6 STG.E [R124.64], R72 ;  /* 0x000000487c006986 */ /* 0x0207e2000c101904 */
[----:B------:R-:W-:Y:S02]  /*7160*/  IADD3 R131, R129, c[0x0][0x198], RZ ;  /* 0x0000660081837a10 */ /* 0x000fe40007ffe0ff */
[----:B------:R-:W-:Y:S01]  /*7170*/  ISETP.LT.AND P6, PT, R145, c[0x0][0x178], !P3 ;  /* 0x00005e0091007a0c */ /* 0x000fe20005fc1270 */
[----:B------:R4:W-:Y:S01]  /*7180*/  @P4 STG.E [R126.64], R37 ;  /* 0x000000257e004986 */ /* 0x0009e2000c101904 */
[----:B--2---:R-:W-:Y:S01]  /*7190*/  IMAD.WIDE R30, R129, 0x4, R28 ;  /* 0x00000004811e7825 */ /* 0x004fe200078e021c */
[----:B------:R-:W-:-:S02]  /*71a0*/  ISETP.LT.AND P3, PT, R144, c[0x0][0x178], !P3 ;  /* 0x00005e0090007a0c */ /* 0x000fc40005f61270 */
[----:B------:R-:W-:Y:S02]  /*71b0*/  ISETP.GE.AND P5, PT, R128, c[0x0][0x17c], PT ;  /* 0x00005f0080007a0c */ /* 0x000fe40003fa6270 */
[----:B------:R2:W-:Y:S01]  /*71c0*/  @P0 STG.E [R30.64], R73 ;  /* 0x000000491e000986 */ /* 0x0005e2000c101904 */
[----:B------:R-:W-:Y:S01]  /*71d0*/  ISETP.LT.AND P0, PT, R145, c[0x0][0x178], !P1 ;  /* 0x00005e0091007a0c */ /* 0x000fe20004f01270 */
[----:B---3--:R-:W-:Y:S01]  /*71e0*/  IMAD.WIDE R124, R131, 0x4, R50 ;  /* 0x00000004837c7825 */ /* 0x008fe200078e0232 */
[----:B------:R-:W-:-:S03]  /*71f0*/  ISETP.LT.AND P1, PT, R144, c[0x0][0x178], !P1 ;  /* 0x00005e0090007a0c */ /* 0x000fc60004f21270 */
[C---:B------:R-:W-:Y:S01]  /*7200*/  IMAD.WIDE R128, R131.reuse, 0x4, R28 ;  /* 0x0000000483807825 */ /* 0x040fe200078e021c */
[----:B------:R-:W-:Y:S01]  /*7210*/  IADD3 R131, R131, c[0x0][0x198], RZ ;  /* 0x0000660083837a10 */ /* 0x000fe20007ffe0ff */
[----:B------:R3:W-:Y:S04]  /*7220*/  @P6 STG.E [R124.64], R32 ;  /* 0x000000207c006986 */ /* 0x0007e8000c101904 */
[C---:B----4-:R-:W-:Y:S01]  /*7230*/  IMAD.WIDE R36, R131.reuse, 0x4, R50 ;  /* 0x0000000483247825 */ /* 0x050fe200078e0232 */
[----:B------:R-:W-:Y:S03]  /*7240*/  @P3 STG.E [R128.64], R68 ;  /* 0x0000004480003986 */ /* 0x000fe6000c101904 */
[C---:B--2---:R-:W-:Y:S01]  /*7250*/  IMAD.WIDE R30, R131.reuse, 0x4, R28 ;  /* 0x00000004831e7825 */ /* 0x044fe200078e021c */
[----:B------:R-:W-:Y:S01]  /*7260*/  IADD3 R127, R131, c[0x0][0x198], RZ ;  /* 0x00006600837f7a10 */ /* 0x000fe20007ffe0ff */
[----:B------:R2:W-:Y:S01]  /*7270*/  @P0 STG.E [R36.64], R33 ;  /* 0x0000002124000986 */ /* 0x0005e2000c101904 */
[----:B------:R-:W-:-:S02]  /*7280*/  ISETP.LT.AND P6, PT, R145, c[0x0][0x178], !P2 ;  /* 0x00005e0091007a0c */ /* 0x000fc400057c1270 */
[C---:B------:R-:W-:Y:S01]  /*7290*/  ISETP.LT.AND P2, PT, R144.reuse, c[0x0][0x178], !P2 ;  /* 0x00005e0090007a0c */ /* 0x040fe20005741270 */
[----:B------:R4:W-:Y:S01]  /*72a0*/  @P1 STG.E [R30.64], R69 ;  /* 0x000000451e001986 */ /* 0x0009e2000c101904 */
[----:B------:R-:W-:Y:S01]  /*72b0*/  ISETP.LT.AND P1, PT, R145, c[0x0][0x178], !P5 ;  /* 0x00005e0091007a0c */ /* 0x000fe20006f21270 */
[C---:B------:R-:W-:Y:S01]  /*72c0*/  IMAD.WIDE R72, R127.reuse, 0x4, R50 ;  /* 0x000000047f487825 */ /* 0x040fe200078e0232 */
[----:B------:R-:W-:Y:S02]  /*72d0*/  ISETP.LT.AND P5, PT, R144, c[0x0][0x178], !P5 ;  /* 0x00005e0090007a0c */ /* 0x000fe40006fa1270 */
[----:B------:R-:W-:Y:S01]  /*72e0*/  IADD3 R2, R252, 0x6, RZ ;  /* 0x00000006fc027810 */ /* 0x000fe20007ffe0ff */
[C---:B---3--:R-:W-:Y:S01]  /*72f0*/  IMAD.WIDE R124, R127.reuse, 0x4, R28 ;  /* 0x000000047f7c7825 */ /* 0x048fe200078e021c */
[----:B------:R-:W-:Y:S02]  /*7300*/  IADD3 R127, R127, c[0x0][0x198], RZ ;  /* 0x000066007f7f7a10 */ /* 0x000fe40007ffe0ff */
[----:B------:R-:W-:-:S02]  /*7310*/  ISETP.GE.AND P4, PT, R2, c[0x0][0x17c], PT ;  /* 0x00005f0002007a0c */ /* 0x000fc40003f86270 */
[----:B------:R-:W-:Y:S01]  /*7320*/  IADD3 R2, R252, 0x7, RZ ;  /* 0x00000007fc027810 */ /* 0x000fe20007ffe0ff */
[C---:B--2---:R-:W-:Y:S01]  /*7330*/  IMAD.WIDE R32, R127.reuse, 0x4, R50 ;  /* 0x000000047f207825 */ /* 0x044fe200078e0232 */
[----:B------:R-:W-:Y:S03]  /*7340*/  @P6 STG.E [R72.64], R8 ;  /* 0x0000000848006986 */ /* 0x000fe6000c101904 */
[C---:B----4-:R-:W-:Y:S01]  /*7350*/  IMAD.WIDE R30, R127.reuse, 0x4, R28 ;  /* 0x000000047f1e7825 */ /* 0x050fe200078e021c */
[----:B------:R-:W-:Y:S01]  /*7360*/  ISETP.GE.AND P3, PT, R2, c[0x0][0x17c], PT ;  /* 0x00005f0002007a0c */ /* 0x000fe20003f66270 */
[----:B------:R-:W-:Y:S01]  /*7370*/  @P2 STG.E [R124.64], R52 ;  /* 0x000000347c002986 */ /* 0x000fe2000c101904 */
[----:B------:R-:W-:Y:S02]  /*7380*/  IADD3 R129, R127, c[0x0][0x198], RZ ;  /* 0x000066007f817a10 */ /* 0x000fe40007ffe0ff */
[----:B------:R-:W-:Y:S01]  /*7390*/  ISETP.LT.AND P6, PT, R145, c[0x0][0x178], !P4 ;  /* 0x00005e0091007a0c */ /* 0x000fe200067c1270 */
[----:B------:R2:W-:Y:S01]  /*73a0*/  @P1 STG.E [R32.64], R9 ;  /* 0x0000000920001986 */ /* 0x0005e2000c101904 */
[----:B------:R-:W-:-:S03]  /*73b0*/  ISETP.LT.AND P4, PT, R144, c[0x0][0x178], !P4 ;  /* 0x00005e0090007a0c */ /* 0x000fc60006781270 */
[----:B------:R3:W-:Y:S01]  /*73c0*/  @P5 STG.E [R30.64], R53 ;  /* 0x000000351e005986 */ /* 0x0007e2000c101904 */
[----:B------:R-:W-:Y:S01]  /*73d0*/  ISETP.LT.AND P5, PT, R145, c[0x0][0x178], !P3 ;  /* 0x00005e0091007a0c */ /* 0x000fe20005fa1270 */
[C---:B------:R-:W-:Y:S01]  /*73e0*/  IMAD.WIDE R36, R129.reuse, 0x4, R50 ;  /* 0x0000000481247825 */ /* 0x040fe200078e0232 */
[----:B------:R-:W-:Y:S02]  /*73f0*/  ISETP.LT.AND P3, PT, R144, c[0x0][0x178], !P3 ;  /* 0x00005e0090007a0c */ /* 0x000fe40005f61270 */
[----:B------:R-:W-:Y:S01]  /*7400*/  IADD3 R2, R252, 0x8, RZ ;  /* 0x00000008fc027810 */ /* 0x000fe20007ffe0ff */
[C---:B------:R-:W-:Y:S01]  /*7410*/  IMAD.WIDE R68, R129.reuse, 0x4, R28 ;  /* 0x0000000481447825 */ /* 0x040fe200078e021c */
[----:B------:R-:W-:Y:S02]  /*7420*/  IADD3 R129, R129, c[0x0][0x198], RZ ;  /* 0x0000660081817a10 */ /* 0x000fe40007ffe0ff */
[----:B------:R-:W-:Y:S02]  /*7430*/  ISETP.GE.AND P0, PT, R2, c[0x0][0x17c], PT ;  /* 0x00005f0002007a0c */ /* 0x000fe40003f06270 */
[----:B------:R-:W-:Y:S01]  /*7440*/  IADD3 R2, R252, 0x9, RZ ;  /* 0x00000009fc027810 */ /* 0x000fe20007ffe0ff */
[C---:B--2---:R-:W-:Y:S01]  /*7450*/  IMAD.WIDE R8, R129.reuse, 0x4, R50 ;  /* 0x0000000481087825 */ /* 0x044fe200078e0232 */
[----:B------:R2:W-:Y:S03]  /*7460*/  @P6 STG.E [R36.64], R4 ;  /* 0x0000000424006986 */ /* 0x0005e6000c101904 */
[C---:B---3--:R-:W-:Y:S01]  /*7470*/  IMAD.WIDE R30, R129.reuse, 0x4, R28 ;  /* 0x00000004811e7825 */ /* 0x048fe200078e021c */
[----:B------:R-:W-:Y:S01]  /*7480*/  ISETP.GE.AND P2, PT, R2, c[0x0][0x17c], PT ;  /* 0x00005f0002007a0c */ /* 0x000fe20003f46270 */
[----:B------:R-:W-:Y:S01]  /*7490*/  @P4 STG.E [R68.64], R44 ;  /* 0x0000002c44004986 */ /* 0x000fe2000c101904 */
[----:B------:R-:W-:-:S02]  /*74a0*/  IADD3 R73, R129, c[0x0][0x198], RZ ;  /* 0x0000660081497a10 */ /* 0x000fc40007ffe0ff */
        /* <DEDUP_REMOVED lines=8> */
[C---:B--2---:R-:W-:Y:S01]  /*7530*/  IMAD.WIDE R36, R73.reuse, 0x4, R28 ;  /* 0x0000000449247825 */ /* 0x044fe200078e021c */
[----:B------:R-:W-:Y:S02]  /*7540*/  IADD3 R73, R73, c[0x0][0x198], RZ ;  /* 0x0000660049497a10 */ /* 0x000fe40007ffe0ff */
[----:B------:R-:W-:Y:S02]  /*7550*/  ISETP.GE.AND P1, PT, R2, c[0x0][0x17c], PT ;  /* 0x00005f0002007a0c */ /* 0x000fe40003f26270 */
[----:B------:R-:W-:Y:S01]  /*7560*/  IADD3 R2, R252, 0xb, RZ ;  /* 0x0000000bfc027810 */ /* 0x000fe20007ffe0ff */
[C---:B---3--:R-:W-:Y:S01]  /*7570*/  IMAD.WIDE R4, R73.reuse, 0x4, R50 ;  /* 0x0000000449047825 */ /* 0x048fe200078e0232 */
[----:B------:R2:W-:Y:S03]  /*7580*/  @P6 STG.E [R32.64], R38 ;  /* 0x0000002620006986 */ /* 0x0005e6000c101904 */
[C---:B------:R-:W-:Y:S01]  /*7590*/  IMAD.WIDE R8, R73.reuse, 0x4, R28 ;  /* 0x0000000449087825 */ /* 0x040fe200078e021c */
        /* <DEDUP_REMOVED lines=8> */
[C---:B----4-:R-:W-:Y:S01]  /*7620*/  IMAD.WIDE R30, R53.reuse, 0x4, R50 ;  /* 0x00000004351e7825 */ /* 0x050fe200078e0232 */
        /* <DEDUP_REMOVED lines=8> */
[C---:B-----5:R-:W-:Y:S01]  /*76b0*/  IMAD.WIDE R8, R53.reuse, 0x4, R28 ;  /* 0x0000000435087825 */ /* 0x060fe200078e021c */
[----:B------:R-:W-:Y:S01]  /*76c0*/  ISETP.GE.AND P0, PT, R2, c[0x0][0x17c], PT ;  /* 0x00005f0002007a0c */ /* 0x000fe20003f06270 */
[----:B------:R3:W-:Y:S01]  /*76d0*/  @P1 STG.E [R32.64], R70 ;  /* 0x0000004620001986 */ /* 0x0007e2000c101904 */
[----:B------:R-:W-:-:S02]  /*76e0*/  IADD3 R37, R53, c[0x0][0x198], RZ ;  /* 0x0000660035257a10 */ /* 0x000fc40007ffe0ff */
[----:B------:R-:W-:Y:S01]  /*76f0*/  ISETP.LT.AND P6, PT, R145, c[0x0][0x178], !P5 ;  /* 0x00005e0091007a0c */ /* 0x000fe20006fc1270 */
[----:B------:R4:W-:Y:S01]  /*7700*/  @P2 STG.E [R4.64], R35 ;  /* 0x0000002304002986 */ /* 0x0009e2000c101904 */
[----:B------:R-:W-:-:S03]  /*7710*/  ISETP.LT.AND P5, PT, R144, c[0x0][0x178], !P5 ;  /* 0x00005e0090007a0c */ /* 0x000fc60006fa1270 */
[----:B------:R5:W-:Y:S01]  /*7720*/  @P4 STG.E [R8.64], R71 ;  /* 0x0000004708004986 */ /* 0x000be2000c101904 */
[----:B------:R-:W-:Y:S01]  /*7730*/  ISETP.LT.AND P4, PT, R145, c[0x0][0x178], !P0 ;  /* 0x00005e0091007a0c */ /* 0x000fe20004781270 */
[C---:B--2---:R-:W-:Y:S01]  /*7740*/  IMAD.WIDE R30, R37.reuse, 0x4, R50 ;  /* 0x00000004251e7825 */ /* 0x044fe200078e0232 */
[----:B------:R-:W-:Y:S02]  /*7750*/  ISETP.LT.AND P0, PT, R144, c[0x0][0x178], !P0 ;  /* 0x00005e0090007a0c */ /* 0x000fe40004701270 */
[----:B------:R-:W-:Y:S01]  /*7760*/  IADD3 R2, R252, 0xe, RZ ;  /* 0x0000000efc027810 */ /* 0x000fe20007ffe0ff */
[C---:B---3--:R-:W-:Y:S01]  /*7770*/  IMAD.WIDE R32, R37.reuse, 0x4, R28 ;  /* 0x0000000425207825 */ /* 0x048fe200078e021c */
[----:B------:R-:W-:Y:S02]  /*7780*/  IADD3 R37, R37, c[0x0][0x198], RZ ;  /* 0x0000660025257a10 */ /* 0x000fe40007ffe0ff */
[----:B------:R-:W-:Y:S02]  /*7790*/  ISETP.GE.AND P3, PT, R2, c[0x0][0x17c], PT ;  /* 0x00005f0002007a0c */ /* 0x000fe40003f66270 */
[----:B------:R-:W-:Y:S01]  /*77a0*/  IADD3 R2, R252, 0xf, RZ ;  /* 0x0000000ffc027810 */ /* 0x000fe20007ffe0ff */
[C---:B----4-:R-:W-:Y:S01]  /*77b0*/  IMAD.WIDE R4, R37.reuse, 0x4, R50 ;  /* 0x0000000425047825 */ /* 0x050fe200078e0232 */
        /* <DEDUP_REMOVED lines=101> */
[----:B------:R-:W-:Y:S01]  /*7e10*/  ISETP.LT.AND P0, PT, R144, c[0x0][0x178], !P0 ;  /* 0x00005e0090007a0c */ /* 0x000fe20004701270 */
[----:B------:R-:W-:Y:S01]  /*7e20*/  LDS.128 R32, [R3] ;  /* 0x0000000003207984 */ /* 0x000fe20000000c00 */
        /* <DEDUP_REMOVED lines=78> */
[----:B-1----:R1:W-:Y:S03]  /*8310*/  @P4 STG.E [R8.64], R104 ;  /* 0x0000006808004986 */ /* 0x0023e6000c101904 */
[----:B-----5:R-:W-:Y:S01]  /*8320*/  IMAD.WIDE R6, R17, 0x4, R28 ;  /* 0x0000000411067825 */ /* 0x020fe200078e021c */
[----:B------:R-:W-:Y:S01]  /*8330*/  ISETP.GE.AND P0, PT, R2, c[0x0][0x17c], PT ;  /* 0x00005f0002007a0c */ /* 0x000fe20003f06270 */
[----:B------:R2:W-:Y:S01]  /*8340*/  @P6 STG.E [R10.64], R120 ;  /* 0x000000780a006986 */ /* 0x0005e2000c101904 */
[----:B------:R-:W-:-:S02]  /*8350*/  ISETP.LT.AND P4, PT, R145, c[0x0][0x178], !P1 ;  /* 0x00005e0091007a0c */ /* 0x000fc40004f81270 */
[----:B------:R-:W-:Y:S01]  /*8360*/  IADD3 R13, R17, c[0x0][0x198], RZ ;  /* 0x00006600110d7a10 */ /* 0x000fe20007ffe0ff */
[----:B------:R3:W-:Y:S01]  /*8370*/  @P3 STG.E [R4.64], R105 ;  /* 0x0000006904003986 */ /* 0x0007e2000c101904 */
[----:B------:R-:W-:-:S03]  /*8380*/  ISETP.LT.AND P6, PT, R144, c[0x0][0x178], !P1 ;  /* 0x00005e0090007a0c */ /* 0x000fc60004fc1270 */
[----:B------:R4:W-:Y:S01]  /*8390*/  @P2 STG.E [R6.64], R121 ;  /* 0x0000007906002986 */ /* 0x0009e2000c101904 */
[----:B------:R-:W-:Y:S01]  /*83a0*/  ISETP.LT.AND P2, PT, R145, c[0x0][0x178], !P0 ;  /* 0x00005e0091007a0c */ /* 0x000fe20004741270 */
[C---:B-1----:R-:W-:Y:S01]  /*83b0*/  IMAD.WIDE R8, R13.reuse, 0x4, R50 ;  /* 0x000000040d087825 */ /* 0x042fe200078e0232 */
        /* <DEDUP_REMOVED lines=8> */
[----:B----4-:R-:W-:Y:S01]  /*8440*/  IMAD.WIDE R6, R13, 0x4, R28 ;  /* 0x000000040d067825 */ /* 0x010fe200078e021c */
        /* <DEDUP_REMOVED lines=33> */
[----:B---3--:R-:W-:Y:S01]  /*8660*/  IMAD.WIDE R4, R13, 0x4, R50 ;  /* 0x000000040d047825 */ /* 0x008fe200078e0232 */
[----:B------:R1:W-:Y:S01]  /*8670*/  @P5 STG.E [R8.64], R20 ;  /* 0x0000001408005986 */ /* 0x0003e2000c101904 */
[----:B------:R-:W-:-:S02]  /*8680*/  ISETP.LT.AND P5, PT, R145, c[0x0][0x178], !P2 ;  /* 0x00005e0091007a0c */ /* 0x000fc400057a1270 */
[C---:B----4-:R-:W-:Y:S01]  /*8690*/  IMAD.WIDE R6, R13.reuse, 0x4, R28 ;  /* 0x000000040d067825 */ /* 0x050fe200078e021c */
[----:B------:R-:W-:Y:S01]  /*86a0*/  ISETP.GE.AND P3, PT, R2, c[0x0][0x17c], PT ;  /* 0x00005f0002007a0c */ /* 0x000fe20003f66270 */
[----:B------:R2:W-:Y:S01]  /*86b0*/  @P6 STG.E [R10.64], R60 ;  /* 0x0000003c0a006986 */ /* 0x0005e2000c101904 */
[----:B------:R-:W-:Y:S02]  /*86c0*/  IADD3 R15, R13, c[0x0][0x198], RZ ;  /* 0x000066000d0f7a10 */ /* 0x000fe40007ffe0ff */
[----:B------:R-:W-:Y:S01]  /*86d0*/  ISETP.LT.AND P6, PT, R144, c[0x0][0x178], !P2 ;  /* 0x00005e0090007a0c */ /* 0x000fe200057c1270 */
[----:B------:R3:W-:Y:S01]  /*86e0*/  @P1 STG.E [R4.64], R21 ;  /* 0x0000001504001986 */ /* 0x0007e2000c101904 */
[----:B------:R-:W-:-:S03]  /*86f0*/  IADD3 R2, R252, 0x2a, RZ ;  /* 0x0000002afc027810 */ /* 0x000fc60007ffe0ff */
[----:B------:R4:W-:Y:S01]  /*8700*/  @P4 STG.E [R6.64], R61 ;  /* 0x0000003d06004986 */ /* 0x0009e2000c101904 */
[----:B------:R-:W-:Y:S01]  /*8710*/  ISETP.LT.AND P4, PT, R145, c[0x0][0x178], !P3 ;  /* 0x00005e0091007a0c */ /* 0x000fe20005f81270 */
[----:B-1----:R-:W-:Y:S01]  /*8720*/  IMAD.WIDE R8, R15, 0x4, R50 ;  /* 0x000000040f087825 */ /* 0x002fe200078e0232 */
[----:B------:R-:W-:-:S03]  /*8730*/  ISETP.LT.AND P3, PT, R144, c[0x0][0x178], !P3 ;  /* 0x00005e0090007a0c */ /* 0x000fc60005f61270 */
[C---:B--2---:R-:W-:Y:S01]  /*8740*/  IMAD.WIDE R10, R15.reuse, 0x4, R28 ;  /* 0x000000040f0a7825 */ /* 0x044fe200078e021c */
[----:B------:R-:W-:Y:S02]  /*8750*/  IADD3 R15, R15, c[0x0][0x198], RZ ;  /* 0x000066000f0f7a10 */ /* 0x000fe40007ffe0ff */
[----:B------:R-:W-:Y:S02]  /*8760*/  ISETP.GE.AND P0, PT, R2, c[0x0][0x17c], PT ;  /* 0x00005f0002007a0c */ /* 0x000fe40003f06270 */
[----:B------:R-:W-:Y:S01]  /*8770*/  IADD3 R2, R252, 0x2b, RZ ;  /* 0x0000002bfc027810 */ /* 0x000fe20007ffe0ff */
[----:B---3--:R-:W-:Y:S01]  /*8780*/  IMAD.WIDE R4, R15, 0x4, R50 ;  /* 0x000000040f047825 */ /* 0x008fe200078e0232 */
[----:B------:R1:W-:Y:S01]  /*8790*/  @P5 STG.E [R8.64], R106 ;  /* 0x0000006a08005986 */ /* 0x0003e2000c101904 */
[----:B------:R-:W-:Y:S02]  /*87a0*/  ISETP.LT.AND P5, PT, R145, c[0x0][0x178], !P0 ;  /* 0x00005e0091007a0c */ /* 0x000fe400047a1270 */
[C---:B----4-:R-:W-:Y:S01]  /*87b0*/  IMAD.WIDE R6, R15.reuse, 0x4, R28 ;  /* 0x000000040f067825 */ /* 0x050fe200078e021c */
[----:B------:R-:W-:Y:S01]  /*87c0*/  ISETP.GE.AND P2, PT, R2, c[0x0][0x17c], PT ;  /* 0x00005f0002007a0c */ /* 0x000fe20003f46270 */
[----:B------:R2:W-:Y:S01]  /*87d0*/  @P6 STG.E [R10.64], R122 ;  /* 0x0000007a0a006986 */ /* 0x0005e2000c101904 */
[----:B------:R-:W-:-:S02]  /*87e0*/  IADD3 R13, R15, c[0x0][0x198], RZ ;  /* 0x000066000f0d7a10 */ /* 0x000fc40007ffe0ff */
[----:B------:R-:W-:Y:S01]  /*87f0*/  ISETP.LT.AND P6, PT, R144, c[0x0][0x178], !P0 ;  /* 0x00005e0090007a0c */ /* 0x000fe200047c1270 */
[----:B------:R-:W-:Y:S01]  /*8800*/  @P4 STG.E [R4.64], R107 ;  /* 0x0000006b04004986 */ /* 0x000fe2000c101904 */
[----:B------:R-:W-:-:S03]  /*8810*/  IADD3 R2, R252, 0x2c, RZ ;  /* 0x0000002cfc027810 */ /* 0x000fc60007ffe0ff */
[----:B------:R-:W-:Y:S01]  /*8820*/  @P3 STG.E [R6.64], R123 ;  /* 0x0000007b06003986 */ /* 0x000fe2000c101904 */
[----:B------:R-:W-:Y:S02]  /*8830*/  ISETP.LT.AND P3, PT, R145, c[0x0][0x178], !P2 ;  /* 0x00005e0091007a0c */ /* 0x000fe40005761270 */
[----:B------:R-:W-:Y:S01]  /*8840*/  ISETP.LT.AND P2, PT, R144, c[0x0][0x178], !P2 ;  /* 0x00005e0090007a0c */ /* 0x000fe20005741270 */
[C---:B-1----:R-:W-:Y:S01]  /*8850*/  IMAD.WIDE R8, R13.reuse, 0x4, R50 ;  /* 0x000000040d087825 */ /* 0x042fe200078e0232 */
[C---:B------:R-:W-:Y:S01]  /*8860*/  IADD3 R15, R13.reuse, c[0x0][0x198], RZ ;  /* 0x000066000d0f7a10 */ /* 0x040fe20007ffe0ff */
[----:B------:R-:W1:Y:S01]  /*8870*/  LDS.128 R4, [R0] ;  /* 0x0000000000047984 */ /* 0x000e620000000c00 */
[----:B------:R-:W-:Y:S01]  /*8880*/  ISETP.GE.AND P1, PT, R2, c[0x0][0x17c], PT ;  /* 0x00005f0002007a0c */ /* 0x000fe20003f26270 */
[----:B--2---:R-:W-:Y:S01]  /*8890*/  IMAD.WIDE R10, R13, 0x4, R28 ;  /* 0x000000040d0a7825 */ /* 0x004fe200078e021c */
[----:B------:R-:W-:Y:S01]  /*88a0*/  IADD3 R2, R252, 0x2d, RZ ;  /* 0x0000002dfc027810 */ /* 0x000fe20007ffe0ff */
[----:B------:R2:W-:Y:S02]  /*88b0*/  @P5 STG.E [R8.64], R102 ;  /* 0x0000006608005986 */ /* 0x0005e4000c101904 */
[----:B------:R-:W-:Y:S01]  /*88c0*/  IMAD.WIDE R12, R15, 0x4, R50 ;  /* 0x000000040f0c7825 */ /* 0x000fe200078e0232 */
[----:B------:R-:W-:Y:S01]  /*88d0*/  ISETP.LT.AND P5, PT, R145, c[0x0][0x178], !P1 ;  /* 0x00005e0091007a0c */ /* 0x000fe20004fa1270 */
[----:B------:R3:W-:Y:S01]  /*88e0*/  @P6 STG.E [R10.64], R118 ;  /* 0x000000760a006986 */ /* 0x0007e2000c101904 */
[----:B------:R-:W-:-:S02]  /*88f0*/  ISETP.GE.AND P0, PT, R2, c[0x0][0x17c], PT ;  /* 0x00005f0002007a0c */ /* 0x000fc40003f06270 */
[C---:B------:R-:W-:Y:S01]  /*8900*/  IADD3 R17, R15.reuse, c[0x0][0x198], RZ ;  /* 0x000066000f117a10 */ /* 0x040fe20007ffe0ff */
[----:B------:R-:W-:Y:S01]  /*8910*/  @P3 STG.E [R12.64], R103 ;  /* 0x000000670c003986 */ /* 0x000fe2000c101904 */
[----:B--2---:R-:W-:Y:S01]  /*8920*/  IMAD.WIDE R8, R15, 0x4, R28 ;  /* 0x000000040f087825 */ /* 0x004fe200078e021c */
[----:B------:R-:W-:Y:S02]  /*8930*/  ISETP.LT.AND P6, PT, R144, c[0x0][0x178], !P1 ;  /* 0x00005e0090007a0c */ /* 0x000fe40004fc1270 */
[----:B------:R-:W-:Y:S02]  /*8940*/  IADD3 R2, R252, 0x2e, RZ ;  /* 0x0000002efc027810 */ /* 0x000fe40007ffe0ff */
[----:B------:R2:W-:Y:S01]  /*8950*/  @P2 STG.E [R8.64], R119 ;  /* 0x0000007708002986 */ /* 0x0005e2000c101904 */
[----:B------:R-:W-:Y:S01]  /*8960*/  ISETP.LT.AND P2, PT, R145, c[0x0][0x178], !P0 ;  /* 0x00005e0091007a0c */ /* 0x000fe20004741270 */
[----:B---3--:R-:W-:Y:S01]  /*8970*/  IMAD.WIDE R10, R17, 0x4, R50 ;  /* 0x00000004110a7825 */ /* 0x008fe200078e0232 */
[----:B------:R-:W-:-:S03]  /*8980*/  ISETP.LT.AND P0, PT, R144, c[0x0][0x178], !P0 ;  /* 0x00005e0090007a0c */ /* 0x000fc60004701270 */
[C---:B------:R-:W-:Y:S01]  /*8990*/  IMAD.WIDE R14, R17.reuse, 0x4, R28 ;  /* 0x00000004110e7825 */ /* 0x040fe200078e021c */
[----:B------:R-:W-:Y:S02]  /*89a0*/  IADD3 R17, R17, c[0x0][0x198], RZ ;  /* 0x0000660011117a10 */ /* 0x000fe40007ffe0ff */
[----:B------:R-:W-:Y:S01]  /*89b0*/  ISETP.GE.AND P4, PT, R2, c[0x0][0x17c], PT ;  /* 0x00005f0002007a0c */ /* 0x000fe20003f86270 */
[----:B------:R-:W-:Y:S01]  /*89c0*/  @P5 STG.E [R10.64], R26 ;  /* 0x0000001a0a005986 */ /* 0x000fe2000c101904 */
[----:B------:R-:W-:Y:S01]  /*89d0*/  IADD3 R2, R252, 0x2f, RZ ;  /* 0x0000002ffc027810 */ /* 0x000fe20007ffe0ff */
[----:B--2---:R-:W-:Y:S01]  /*89e0*/  IMAD.WIDE R8, R17, 0x4, R50 ;  /* 0x0000000411087825 */ /* 0x004fe200078e0232 */
[----:B------:R-:W-:Y:S02]  /*89f0*/  ISETP.LT.AND P5, PT, R145, c[0x0][0x178], !P4 ;  /* 0x00005e0091007a0c */ /* 0x000fe400067a1270 */
[----:B------:R-:W-:Y:S01]  /*8a00*/  ISETP.LT.AND P4, PT, R144, c[0x0][0x178], !P4 ;  /* 0x00005e0090007a0c */ /* 0x000fe20006781270 */
[C---:B------:R-:W-:Y:S01]  /*8a10*/  IMAD.WIDE R12, R17.reuse, 0x4, R28 ;  /* 0x00000004110c7825 */ /* 0x040fe200078e021c */
[----:B------:R-:W-:Y:S01]  /*8a20*/  ISETP.GE.AND P1, PT, R2, c[0x0][0x17c], PT ;  /* 0x00005f0002007a0c */ /* 0x000fe20003f26270 */
[----:B------:R2:W-:Y:S01]  /*8a30*/  @P6 STG.E [R14.64], R114 ;  /* 0x000000720e006986 */ /* 0x0005e2000c101904 */
[----:B------:R-:W-:-:S03]  /*8a40*/  IADD3 R19, R17, c[0x0][0x198], RZ ;  /* 0x0000660011137a10 */ /* 0x000fc60007ffe0ff */
[----:B------:R-:W-:Y:S01]  /*8a50*/  @P2 STG.E [R8.64], R27 ;  /* 0x0000001b08002986 */ /* 0x000fe2000c101904 */
[----:B------:R-:W-:-:S03]  /*8a60*/  IADD3 R2, R252, 0x30, RZ ;  /* 0x00000030fc027810 */ /* 0x000fc60007ffe0ff */
[----:B------:R3:W-:Y:S01]  /*8a70*/  @P0 STG.E [R12.64], R115 ;  /* 0x000000730c000986 */ /* 0x0007e2000c101904 */
[----:B------:R-:W-:Y:S02]  /*8a80*/  ISETP.LT.AND P0, PT, R145, c[0x0][0x178], !P1 ;  /* 0x00005e0091007a0c */ /* 0x000fe40004f01270 */
[----:B------:R-:W-:Y:S01]  /*8a90*/  ISETP.LT.AND P1, PT, R144, c[0x0][0x178], !P1 ;  /* 0x00005e0090007a0c */ /* 0x000fe20004f21270 */
[C---:B--2---:R-:W-:Y:S01]  /*8aa0*/  IMAD.WIDE R14, R19.reuse, 0x4, R50 ;  /* 0x00000004130e7825 */ /* 0x044fe200078e0232 */
[----:B------:R-:W2:Y:S01]  /*8ab0*/  LDS.128 R8, [R49] ;  /* 0x0000000031087984 */ /* 0x000ea20000000c00 */
[C---:B------:R-:W-:Y:S02]  /*8ac0*/  IADD3 R21, R19.reuse, c[0x0][0x198], RZ ;  /* 0x0000660013157a10 */ /* 0x040fe40007ffe0ff */
[----:B------:R-:W-:Y:S01]  /*8ad0*/  IMAD.WIDE R16, R19, 0x4, R28 ;  /* 0x0000000413107825 */ /* 0x000fe200078e021c */
[----:B------:R-:W-:Y:S01]  /*8ae0*/  ISETP.GE.AND P3, PT, R2, c[0x0][0x17c], PT ;  /* 0x00005f0002007a0c */ /* 0x000fe20003f66270 */
[----:B------:R-:W-:Y:S01]  /*8af0*/  @P5 STG.E [R14.64], R22 ;  /* 0x000000160e005986 */ /* 0x000fe2000c101904 */
[----:B------:R-:W-:Y:S01]  /*8b00*/  IADD3 R2, R252, 0x31, RZ ;  /* 0x00000031fc027810 */ /* 0x000fe20007ffe0ff */
[----:B------:R-:W-:-:S02]  /*8b10*/  IMAD.WIDE R18, R21, 0x4, R50 ;  /* 0x0000000415127825 */ /* 0x000fc400078e0232 */
[----:B------:R4:W-:Y:S01]  /*8b20*/  @P4 STG.E [R16.64], R62 ;  /* 0x0000003e10004986 */ /* 0x0009e2000c101904 */
[----:B---3--:R-:W-:Y:S02]  /*8b30*/  IADD3 R13, R21, c[0x0][0x198], RZ ;  /* 0x00006600150d7a10 */ /* 0x008fe40007ffe0ff */
[----:B------:R-:W-:Y:S01]  /*8b40*/  ISETP.GE.AND P6, PT, R2, c[0x0][0x17c], PT ;  /* 0x00005f0002007a0c */ /* 0x000fe20003fc6270 */
[----:B------:R3:W-:Y:S01]  /*8b50*/  @P0 STG.E [R18.64], R23 ;  /* 0x0000001712000986 */ /* 0x0007e2000c101904 */
[----:B------:R-:W-:Y:S01]  /*8b60*/  ISETP.LT.AND P4, PT, R145, c[0x0][0x178], !P3 ;  /* 0x00005e0091007a0c */ /* 0x000fe20005f81270 */
[----:B------:R-:W-:Y:S01]  /*8b70*/  IMAD.WIDE R24, R13, 0x4, R28 ;  /* 0x000000040d187825 */ /* 0x000fe200078e021c */
[----:B------:R-:W-:-:S03]  /*8b80*/  ISETP.LT.AND P5, PT, R144, c[0x0][0x178], !P3 ;  /* 0x00005e0090007a0c */ /* 0x000fc60005fa1270 */
[----:B----4-:R-:W-:Y:S01]  /*8b90*/  IMAD.WIDE R16, R21, 0x4, R28 ;  /* 0x0000000415107825 */ /* 0x010fe200078e021c */
[----:B------:R-:W-:-:S03]  /*8ba0*/  IADD3 R27, R13, c[0x0][0x198], RZ ;  /* 0x000066000d1b7a10 */ /* 0x000fc60007ffe0ff */
[--C-:B------:R-:W-:Y:S01]  /*8bb0*/  IMAD.WIDE R20, R13, 0x4, R50.reuse ;  /* 0x000000040d147825 */ /* 0x100fe200078e0232 */
[----:B------:R4:W-:Y:S01]  /*8bc0*/  @P1 STG.E [R16.64], R63 ;  /* 0x0000003f10001986 */ /* 0x0009e2000c101904 */
[----:B------:R-:W-:Y:S02]  /*8bd0*/  ISETP.LT.AND P1, PT, R145, c[0x0][0x178], !P6 ;  /* 0x00005e0091007a0c */ /* 0x000fe40007721270 */
[----:B------:R-:W-:Y:S01]  /*8be0*/  ISETP.LT.AND P6, PT, R144, c[0x0][0x178], !P6 ;  /* 0x00005e0090007a0c */ /* 0x000fe200077c1270 */
[----:B------:R-:W5:Y:S01]  /*8bf0*/  LDS.128 R12, [R48] ;  /* 0x00000000300c7984 */ /* 0x000f620000000c00 */
[----:B------:R-:W-:Y:S01]  /*8c00*/  IADD3 R0, R252, 0x32, RZ ;  /* 0x00000032fc007810 */ /* 0x000fe20007ffe0ff */
[----:B---3--:R-:W-:-:S03]  /*8c10*/  IMAD.WIDE R18, R27, 0x4, R50 ;  /* 0x000000041b127825 */ /* 0x008fc600078e0232 */
[----:B------:R-:W-:Y:S02]  /*8c20*/  ISETP.GE.AND P2, PT, R0, c[0x0][0x17c], PT ;  /* 0x00005f0000007a0c */ /* 0x000fe40003f46270 */
[----:B------:R-:W-:Y:S01]  /*8c30*/  IADD3 R0, R252, 0x33, RZ ;  /* 0x00000033fc007810 */ /* 0x000fe20007ffe0ff */
[----:B----4-:R-:W-:Y:S01]  /*8c40*/  IMAD.WIDE R16, R27, 0x4, R28 ;  /* 0x000000041b107825 */ /* 0x010fe200078e021c */
[----:B------:R3:W-:Y:S02]  /*8c50*/  @P4 STG.E [R20.64], R92 ;  /* 0x0000005c14004986 */ /* 0x0007e4000c101904 */
[----:B------:R-:W-:Y:S02]  /*8c60*/  ISETP.GE.AND P3, PT, R0, c[0x0][0x17c], PT ;  /* 0x00005f0000007a0c */ /* 0x000fe40003f66270 */
[----:B-1----:R-:W-:Y:S01]  /*8c70*/  @P5 STG.E [R24.64], R4 ;  /* 0x0000000418005986 */ /* 0x002fe2000c101904 */
[----:B------:R-:W-:Y:S02]  /*8c80*/  ISETP.LT.AND P5, PT, R145, c[0x0][0x178], !P2 ;  /* 0x00005e0091007a0c */ /* 0x000fe400057a1270 */
[----:B------:R-:W-:Y:S01]  /*8c90*/  IADD3 R23, R27, c[0x0][0x198], RZ ;  /* 0x000066001b177a10 */ /* 0x000fe20007ffe0ff */
[----:B------:R1:W-:Y:S01]  /*8ca0*/  @P1 STG.E [R18.64], R93 ;  /* 0x0000005d12001986 */ /* 0x0003e2000c101904 */
[----:B------:R-:W-:-:S03]  /*8cb0*/  ISETP.LT.AND P2, PT, R144, c[0x0][0x178], !P2 ;  /* 0x00005e0090007a0c */ /* 0x000fc60005741270 */
[----:B------:R4:W-:Y:S01]  /*8cc0*/  @P6 STG.E [R16.64], R5 ;  /* 0x0000000510006986 */ /* 0x0009e2000c101904 */
[----:B------:R-:W-:Y:S02]  /*8cd0*/  ISETP.LT.AND P6, PT, R145, c[0x0][0x178], !P3 ;  /* 0x00005e0091007a0c */ /* 0x000fe40005fc1270 */
[----:B------:R-:W-:Y:S02]  /*8ce0*/  IADD3 R0, R252, 0x34, RZ ;  /* 0x00000034fc007810 */ /* 0x000fe40007ffe0ff */
[C---:B------:R-:W-:Y:S01]  /*8cf0*/  IADD3 R27, R23.reuse, c[0x0][0x198], RZ ;  /* 0x00006600171b7a10 */ /* 0x040fe20007ffe0ff */
[C---:B---3--:R-:W-:Y:S01]  /*8d00*/  IMAD.WIDE R20, R23.reuse, 0x4, R50 ;  /* 0x0000000417147825 */ /* 0x048fe200078e0232 */
[----:B------:R-:W-:Y:S02]  /*8d10*/  ISETP.GE.AND P0, PT, R0, c[0x0][0x17c], PT ;  /* 0x00005f0000007a0c */ /* 0x000fe40003f06270 */
[----:B------:R-:W-:Y:S01]  /*8d20*/  IADD3 R0, R252, 0x35, RZ ;  /* 0x00000035fc007810 */ /* 0x000fe20007ffe0ff */
[----:B------:R-:W-:Y:S01]  /*8d30*/  IMAD.WIDE R22, R23, 0x4, R28 ;  /* 0x0000000417167825 */ /* 0x000fe200078e021c */
[----:B------:R-:W-:-:S03]  /*8d40*/  ISETP.LT.AND P3, PT, R144, c[0x0][0x178], !P3 ;  /* 0x00005e0090007a0c */ /* 0x000fc60005f61270 */
[----:B-1----:R-:W-:Y:S01]  /*8d50*/  IMAD.WIDE R18, R27, 0x4, R50 ;  /* 0x000000041b127825 */ /* 0x002fe200078e0232 */
[----:B------:R-:W-:Y:S01]  /*8d60*/  ISETP.GE.AND P4, PT, R0, c[0x0][0x17c], PT ;  /* 0x00005f0000007a0c */ /* 0x000fe20003f86270 */
[----:B------:R1:W-:Y:S01]  /*8d70*/  @P5 STG.E [R20.64], R64 ;  /* 0x0000004014005986 */ /* 0x0003e2000c101904 */
[----:B------:R-:W-:Y:S02]  /*8d80*/  ISETP.LT.AND P5, PT, R145, c[0x0][0x178], !P0 ;  /* 0x00005e0091007a0c */ /* 0x000fe400047a1270 */
[----:B----4-:R-:W-:Y:S01]  /*8d90*/  IADD3 R5, R27, c[0x0][0x198], RZ ;  /* 0x000066001b057a10 */ /* 0x010fe20007ffe0ff */
[----:B--2---:R-:W-:Y:S01]  /*8da0*/  @P2 STG.E [R22.64], R8 ;  /* 0x0000000816002986 */ /* 0x004fe2000c101904 */
[----:B------:R-:W-:-:S03]  /*8db0*/  ISETP.LT.AND P0, PT, R144, c[0x0][0x178], !P0 ;  /* 0x00005e0090007a0c */ /* 0x000fc60004701270 */
[----:B------:R-:W-:Y:S01]  /*8dc0*/  @P6 STG.E [R18.64], R65 ;  /* 0x0000004112006986 */ /* 0x000fe2000c101904 */
[----:B------:R-:W-:Y:S01]  /*8dd0*/  ISETP.LT.AND P6, PT, R145, c[0x0][0x178], !P4 ;  /* 0x00005e0091007a0c */ /* 0x000fe200067c1270 */
[----:B------:R-:W-:Y:S01]  /*8de0*/  IMAD.WIDE R24, R27, 0x4, R28 ;  /* 0x000000041b187825 */ /* 0x000fe200078e021c */
[----:B------:R-:W-:Y:S02]  /*8df0*/  ISETP.LT.AND P4, PT, R144, c[0x0][0x178], !P4 ;  /* 0x00005e0090007a0c */ /* 0x000fe40006781270 */
[----:B------:R-:W-:Y:S02]  /*8e00*/  IADD3 R0, R252, 0x36, RZ ;  /* 0x00000036fc007810 */ /* 0x000fe40007ffe0ff */
[C---:B-1----:R-:W-:Y:S01]  /*8e10*/  IADD3 R21, R5.reuse, c[0x0][0x198], RZ ;  /* 0x0000660005157a10 */ /* 0x042fe20007ffe0ff */
[C---:B------:R-:W-:Y:S01]  /*8e20*/  IMAD.WIDE R2, R5.reuse, 0x4, R50 ;  /* 0x0000000405027825 */ /* 0x040fe200078e0232 */
[----:B------:R-:W-:Y:S01]  /*8e30*/  ISETP.GE.AND P1, PT, R0, c[0x0][0x17c], PT ;  /* 0x00005f0000007a0c */ /* 0x000fe20003f26270 */
[----:B------:R1:W-:Y:S01]  /*8e40*/  @P3 STG.E [R24.64], R9 ;  /* 0x0000000918003986 */ /* 0x0003e2000c101904 */
[----:B------:R-:W-:Y:S01]  /*8e50*/  IADD3 R0, R252, 0x37, RZ ;  /* 0x00000037fc007810 */ /* 0x000fe20007ffe0ff */
[----:B------:R-:W-:-:S02]  /*8e60*/  IMAD.WIDE R4, R5, 0x4, R28 ;  /* 0x0000000405047825 */ /* 0x000fc400078e021c */
[----:B------:R2:W-:Y:S02]  /*8e70*/  @P5 STG.E [R2.64], R108 ;  /* 0x0000006c02005986 */ /* 0x0005e4000c101904 */
[C---:B------:R-:W-:Y:S01]  /*8e80*/  IMAD.WIDE R16, R21.reuse, 0x4, R28 ;  /* 0x0000000415107825 */ /* 0x040fe200078e021c */
[----:B------:R-:W-:Y:S01]  /*8e90*/  ISETP.GE.AND P2, PT, R0, c[0x0][0x17c], PT ;  /* 0x00005f0000007a0c */ /* 0x000fe20003f46270 */
[----:B-----5:R3:W-:Y:S02]  /*8ea0*/  @P0 STG.E [R4.64], R12 ;  /* 0x0000000c04000986 */ /* 0x0207e4000c101904 */
[----:B-1----:R-:W-:Y:S01]  /*8eb0*/  IMAD.WIDE R8, R21, 0x4, R50 ;  /* 0x0000000415087825 */ /* 0x002fe200078e0232 */
[----:B------:R-:W-:Y:S02]  /*8ec0*/  ISETP.LT.AND P5, PT, R145, c[0x0][0x178], !P1 ;  /* 0x00005e0091007a0c */ /* 0x000fe40004fa1270 */
[----:B------:R-:W-:Y:S02]  /*8ed0*/  IADD3 R21, R21, c[0x0][0x198], RZ ;  /* 0x0000660015157a10 */ /* 0x000fe40007ffe0ff */
[----:B------:R1:W-:Y:S01]  /*8ee0*/  @P6 STG.E [R8.64], R109 ;  /* 0x0000006d08006986 */ /* 0x0003e2000c101904 */
[----:B------:R-:W-:-:S03]  /*8ef0*/  ISETP.LT.AND P1, PT, R144, c[0x0][0x178], !P1 ;  /* 0x00005e0090007a0c */ /* 0x000fc60004f21270 */
[----:B------:R4:W-:Y:S01]  /*8f00*/  @P4 STG.E [R16.64], R13 ;  /* 0x0000000d10004986 */ /* 0x0009e2000c101904 */
[----:B------:R-:W-:Y:S02]  /*8f10*/  ISETP.LT.AND P4, PT, R145, c[0x0][0x178], !P2 ;  /* 0x00005e0091007a0c */ /* 0x000fe40005781270 */
[----:B------:R-:W-:Y:S02]  /*8f20*/  IADD3 R0, R252, 0x38, RZ ;  /* 0x00000038fc007810 */ /* 0x000fe40007ffe0ff */
[----:B------:R-:W-:Y:S02]  /*8f30*/  ISETP.LT.AND P6, PT, R144, c[0x0][0x178], !P2 ;  /* 0x00005e0090007a0c */ /* 0x000fe400057c1270 */
[C---:B------:R-:W-:Y:S01]  /*8f40*/  IADD3 R19, R21.reuse, c[0x0][0x198], RZ ;  /* 0x0000660015137a10 */ /* 0x040fe20007ffe0ff */
[C---:B--2---:R-:W-:Y:S01]  /*8f50*/  IMAD.WIDE R2, R21.reuse, 0x4, R50 ;  /* 0x0000000415027825 */ /* 0x044fe200078e0232 */
[----:B------:R-:W-:Y:S02]  /*8f60*/  ISETP.GE.AND P3, PT, R0, c[0x0][0x17c], PT ;  /* 0x00005f0000007a0c */ /* 0x000fe40003f66270 */
[----:B------:R-:W-:Y:S01]  /*8f70*/  IADD3 R0, R252, 0x39, RZ ;  /* 0x00000039fc007810 */ /* 0x000fe20007ffe0ff */
[----:B---3--:R-:W-:Y:S01]  /*8f80*/  IMAD.WIDE R4, R21, 0x4, R28 ;  /* 0x0000000415047825 */ /* 0x008fe200078e021c */
[----:B------:R2:W-:Y:S03]  /*8f90*/  @P5 STG.E [R2.64], R96 ;  /* 0x0000006002005986 */ /* 0x0005e6000c101904 */
[C---:B-1----:R-:W-:Y:S01]  /*8fa0*/  IMAD.WIDE R8, R19.reuse, 0x4, R50 ;  /* 0x0000000413087825 */ /* 0x042fe200078e0232 */
[----:B------:R-:W-:Y:S01]  /*8fb0*/  ISETP.GE.AND P0, PT, R0, c[0x0][0x17c], PT ;  /* 0x00005f0000007a0c */ /* 0x000fe20003f06270 */
[----:B------:R1:W-:Y:S02]  /*8fc0*/  @P1 STG.E [R4.64], R32 ;  /* 0x0000002004001986 */ /* 0x0003e4000c101904 */
[----:B----4-:R-:W-:Y:S01]  /*8fd0*/  IMAD.WIDE R12, R19, 0x4, R28 ;  /* 0x00000004130c7825 */ /* 0x010fe200078e021c */
[----:B------:R-:W-:Y:S01]  /*8fe0*/  IADD3 R0, R252, 0x3a, RZ ;  /* 0x0000003afc007810 */ /* 0x000fe20007ffe0ff */
[----:B------:R3:W-:Y:S01]  /*8ff0*/  @P4 STG.E [R8.64], R97 ;  /* 0x0000006108004986 */ /* 0x0007e2000c101904 */
[----:B------:R-:W-:-:S02]  /*9000*/  ISETP.LT.AND P5, PT, R145, c[0x0][0x178], !P3 ;  /* 0x00005e0091007a0c */ /* 0x000fc40005fa1270 */
[----:B------:R-:W-:Y:S02]  /*9010*/  IADD3 R19, R19, c[0x0][0x198], RZ ;  /* 0x0000660013137a10 */ /* 0x000fe40007ffe0ff */
[----:B------:R-:W-:Y:S01]  /*9020*/  ISETP.LT.AND P3, PT, R144, c[0x0][0x178], !P3 ;  /* 0x00005e0090007a0c */ /* 0x000fe20005f61270 */
[----:B------:R4:W-:Y:S01]  /*9030*/  @P6 STG.E [R12.64], R33 ;  /* 0x000000210c006986 */ /* 0x0009e2000c101904 */
[----:B------:R-:W-:Y:S02]  /*9040*/  ISETP.LT.AND P4, PT, R145, c[0x0][0x178], !P0 ;  /* 0x00005e0091007a0c */ /* 0x000fe40004781270 */
[----:B------:R-:W-:Y:S02]  /*9050*/  ISETP.GE.AND P2, PT, R0, c[0x0][0x17c], PT ;  /* 0x00005f0000007a0c */ /* 0x000fe40003f46270 */
[----:B------:R-:W-:Y:S02]  /*9060*/  ISETP.LT.AND P6, PT, R144, c[0x0][0x178], !P0 ;  /* 0x00005e0090007a0c */ /* 0x000fe400047c1270 */
[----:B------:R-:W-:-:S02]  /*9070*/  IADD3 R0, R252, 0x3b, RZ ;  /* 0x0000003bfc007810 */ /* 0x000fc40007ffe0ff */
[C---:B------:R-:W-:Y:S01]  /*9080*/  IADD3 R17, R19.reuse, c[0x0][0x198], RZ ;  /* 0x0000660013117a10 */ /* 0x040fe20007ffe0ff */
[C---:B--2---:R-:W-:Y:S01]  /*9090*/  IMAD.WIDE R2, R19.reuse, 0x4, R50 ;  /* 0x0000000413027825 */ /* 0x044fe200078e0232 */
[----:B------:R-:W-:Y:S02]  /*90a0*/  ISETP.GE.AND P1, PT, R0, c[0x0][0x17c], PT ;  /* 0x00005f0000007a0c */ /* 0x000fe40003f26270 */
[----:B------:R-:W-:Y:S01]  /*90b0*/  IADD3 R0, R252, 0x3c, RZ ;  /* 0x0000003cfc007810 */ /* 0x000fe20007ffe0ff */
[----:B-1----:R-:W-:Y:S01]  /*90c0*/  IMAD.WIDE R4, R19, 0x4, R28 ;  /* 0x0000000413047825 */ /* 0x002fe200078e021c */
[----:B------:R1:W-:Y:S03]  /*90d0*/  @P5 STG.E [R2.64], R94 ;  /* 0x0000005e02005986 */ /* 0x0003e6000c101904 */
[C---:B---3--:R-:W-:Y:S01]  /*90e0*/  IMAD.WIDE R8, R17.reuse, 0x4, R50 ;  /* 0x0000000411087825 */ /* 0x048fe200078e0232 */
[----:B------:R-:W-:Y:S01]  /*90f0*/  ISETP.GE.AND P0, PT, R0, c[0x0][0x17c], PT ;  /* 0x00005f0000007a0c */ /* 0x000fe20003f06270 */
[----:B------:R2:W-:Y:S02]  /*9100*/  @P3 STG.E [R4.64], R6 ;  /* 0x0000000604003986 */ /* 0x0005e4000c101904 */
[C---:B----4-:R-:W-:Y:S01]  /*9110*/  IMAD.WIDE R12, R17.reuse, 0x4, R28 ;  /* 0x00000004110c7825 */ /* 0x050fe200078e021c */
[----:B------:R-:W-:Y:S01]  /*9120*/  IADD3 R17, R17, c[0x0][0x198], RZ ;  /* 0x0000660011117a10 */ /* 0x000fe20007ffe0ff */
[----:B------:R-:W-:Y:S01]  /*9130*/  @P4 STG.E [R8.64], R95 ;  /* 0x0000005f08004986 */ /* 0x000fe2000c101904 */
[----:B------:R-:W-:-:S02]  /*9140*/  ISETP.LT.AND P5, PT, R145, c[0x0][0x178], !P2 ;  /* 0x00005e0091007a0c */ /* 0x000fc400057a1270 */
[C---:B------:R-:W-:Y:S01]  /*9150*/  ISETP.LT.AND P2, PT, R144.reuse, c[0x0][0x178], !P2 ;  /* 0x00005e0090007a0c */ /* 0x040fe20005741270 */
[----:B------:R3:W-:Y:S01]  /*9160*/  @P6 STG.E [R12.64], R7 ;  /* 0x000000070c006986 */ /* 0x0007e2000c101904 */
[----:B------:R-:W-:Y:S02]  /*9170*/  ISETP.LT.AND P4, PT, R145, c[0x0][0x178], !P1 ;  /* 0x00005e0091007a0c */ /* 0x000fe40004f81270 */
[----:B------:R-:W-:Y:S02]  /*9180*/  ISETP.LT.AND P1, PT, R144, c[0x0][0x178], !P1 ;  /* 0x00005e0090007a0c */ /* 0x000fe40004f21270 */
[----:B------:R-:W-:Y:S02]  /*9190*/  IADD3 R19, R17, c[0x0][0x198], RZ ;  /* 0x0000660011137a10 */ /* 0x000fe40007ffe0ff */
[----:B------:R-:W-:Y:S01]  /*91a0*/  ISETP.LT.AND P6, PT, R145, c[0x0][0x178], !P0 ;  /* 0x00005e0091007a0c */ /* 0x000fe200047c1270 */
[----:B-1----:R-:W-:Y:S01]  /*91b0*/  IMAD.WIDE R2, R17, 0x4, R50 ;  /* 0x0000000411027825 */ /* 0x002fe200078e0232 */
[----:B------:R-:W-:-:S02]  /*91c0*/  IADD3 R0, R252, 0x3d, RZ ;  /* 0x0000003dfc007810 */ /* 0x000fc40007ffe0ff */
[----:B------:R-:W-:Y:S01]  /*91d0*/  IADD3 R21, R19, c[0x0][0x198], RZ ;  /* 0x0000660013157a10 */ /* 0x000fe20007ffe0ff */
[----:B--2---:R-:W-:Y:S01]  /*91e0*/  IMAD.WIDE R4, R17, 0x4, R28 ;  /* 0x0000000411047825 */ /* 0x004fe200078e021c */
[----:B------:R-:W-:-:S03]  /*91f0*/  ISETP.GE.AND P3, PT, R0, c[0x0][0x17c], PT ;  /* 0x00005f0000007a0c */ /* 0x000fc60003f66270 */
[C---:B---3--:R-:W-:Y:S01]  /*9200*/  IMAD.WIDE R6, R19.reuse, 0x4, R50 ;  /* 0x0000000413067825 */ /* 0x048fe200078e0232 */
[C---:B------:R-:W-:Y:S01]  /*9210*/  IADD3 R0, R252.reuse, 0x3e, RZ ;  /* 0x0000003efc007810 */ /* 0x040fe20007ffe0ff */
[----:B------:R1:W-:Y:S02]  /*9220*/  @P5 STG.E [R2.64], R66 ;  /* 0x0000004202005986 */ /* 0x0003e4000c101904 */
[----:B------:R-:W-:Y:S01]  /*9230*/  IMAD.WIDE R8, R19, 0x4, R28 ;  /* 0x0000000413087825 */ /* 0x000fe200078e021c */
[----:B------:R-:W-:Y:S01]  /*9240*/  IADD3 R252, R252, 0x3f, RZ ;  /* 0x0000003ffcfc7810 */ /* 0x000fe20007ffe0ff */
[----:B------:R-:W-:Y:S02]  /*9250*/  @P2 STG.E [R4.64], R10 ;  /* 0x0000000a04002986 */ /* 0x000fe4000c101904 */
[C---:B------:R-:W-:Y:S01]  /*9260*/  IMAD.WIDE R12, R21.reuse, 0x4, R50 ;  /* 0x00000004150c7825 */ /* 0x040fe200078e0232 */
[----:B------:R-:W-:Y:S01]  /*9270*/  ISETP.GE.AND P5, PT, R0, c[0x0][0x17c], PT ;  /* 0x00005f0000007a0c */ /* 0x000fe20003fa6270 */
[----:B------:R-:W-:Y:S01]  /*9280*/  @P4 STG.E [R6.64], R67 ;  /* 0x0000004306004986 */ /* 0x000fe2000c101904 */
[----:B------:R-:W-:-:S02]  /*9290*/  IADD3 R17, R21, c[0x0][0x198], RZ ;  /* 0x0000660015117a10 */ /* 0x000fc40007ffe0ff */
[----:B------:R-:W-:Y:S01]  /*92a0*/  ISETP.LT.AND P0, PT, R144, c[0x0][0x178], !P0 ;  /* 0x00005e0090007a0c */ /* 0x000fe20004701270 */
[----:B------:R-:W-:Y:S01]  /*92b0*/  @P1 STG.E [R8.64], R11 ;  /* 0x0000000b08001986 */ /* 0x000fe2000c101904 */
[----:B------:R-:W-:-:S03]  /*92c0*/  ISETP.GE.AND P2, PT, R252, c[0x0][0x17c], PT ;  /* 0x00005f00fc007a0c */ /* 0x000fc60003f46270 */
[----:B------:R2:W-:Y:S01]  /*92d0*/  @P6 STG.E [R12.64], R110 ;  /* 0x0000006e0c006986 */ /* 0x0005e2000c101904 */
[C---:B------:R-:W-:Y:S02]  /*92e0*/  ISETP.LT.AND P6, PT, R145.reuse, c[0x0][0x178], !P3 ;  /* 0x00005e0091007a0c */ /* 0x040fe40005fc1270 */
[C---:B------:R-:W-:Y:S02]  /*92f0*/  ISETP.LT.AND P3, PT, R144.reuse, c[0x0][0x178], !P3 ;  /* 0x00005e0090007a0c */ /* 0x040fe40005f61270 */
[----:B------:R-:W-:Y:S02]  /*9300*/  ISETP.LT.AND P4, PT, R145, c[0x0][0x178], !P5 ;  /* 0x00005e0091007a0c */ /* 0x000fe40006f81270 */
[----:B------:R-:W-:Y:S02]  /*9310*/  IADD3 R19, R17, c[0x0][0x198], RZ ;  /* 0x0000660011137a10 */ /* 0x000fe40007ffe0ff */
[----:B------:R-:W-:Y:S02]  /*9320*/  ISETP.LT.AND P5, PT, R144, c[0x0][0x178], !P5 ;  /* 0x00005e0090007a0c */ /* 0x000fe40006fa1270 */
[----:B------:R-:W-:-:S02]  /*9330*/  ISETP.LT.AND P1, PT, R145, c[0x0][0x178], !P2 ;  /* 0x00005e0091007a0c */ /* 0x000fc40005721270 */
[----:B------:R-:W-:Y:S01]  /*9340*/  ISETP.LT.AND P2, PT, R144, c[0x0][0x178], !P2 ;  /* 0x00005e0090007a0c */ /* 0x000fe20005741270 */
[----:B-1----:R-:W-:Y:S01]  /*9350*/  IMAD.WIDE R2, R21, 0x4, R28 ;  /* 0x0000000415027825 */ /* 0x002fe200078e021c */
[----:B--2---:R-:W-:-:S03]  /*9360*/  IADD3 R13, R19, c[0x0][0x198], RZ ;  /* 0x00006600130d7a10 */ /* 0x004fc60007ffe0ff */
[C---:B------:R-:W-:Y:S01]  /*9370*/  IMAD.WIDE R4, R17.reuse, 0x4, R50 ;  /* 0x0000000411047825 */ /* 0x040fe200078e0232 */
[----:B------:R1:W-:Y:S03]  /*9380*/  @P0 STG.E [R2.64], R14 ;  /* 0x0000000e02000986 */ /* 0x0003e6000c101904 */
[----:B------:R-:W-:Y:S01]  /*9390*/  IMAD.WIDE R6, R17, 0x4, R28 ;  /* 0x0000000411067825 */ /* 0x000fe200078e021c */
[----:B------:R1:W-:Y:S03]  /*93a0*/  @P6 STG.E [R4.64], R111 ;  /* 0x0000006f04006986 */ /* 0x0003e6000c101904 */
[C---:B------:R-:W-:Y:S01]  /*93b0*/  IMAD.WIDE R8, R19.reuse, 0x4, R50 ;  /* 0x0000000413087825 */ /* 0x040fe200078e0232 */
[----:B------:R1:W-:Y:S03]  /*93c0*/  @P3 STG.E [R6.64], R15 ;  /* 0x0000000f06003986 */ /* 0x0003e6000c101904 */
[----:B------:R-:W-:Y:S01]  /*93d0*/  IMAD.WIDE R10, R19, 0x4, R28 ;  /* 0x00000004130a7825 */ /* 0x000fe200078e021c */
[----:B------:R1:W-:Y:S03]  /*93e0*/  @P4 STG.E [R8.64], R98 ;  /* 0x0000006208004986 */ /* 0x0003e6000c101904 */
[C---:B------:R-:W-:Y:S01]  /*93f0*/  IMAD.WIDE R50, R13.reuse, 0x4, R50 ;  /* 0x000000040d327825 */ /* 0x040fe200078e0232 */
[----:B------:R1:W-:Y:S04]  /*9400*/  @P5 STG.E [R10.64], R34 ;  /* 0x000000220a005986 */ /* 0x0003e8000c101904 */
[----:B------:R1:W-:Y:S01]  /*9410*/  @P1 STG.E [R50.64], R99 ;  /* 0x0000006332001986 */ /* 0x0003e2000c101904 */
[----:B------:R-:W-:Y:S01]  /*9420*/  IMAD.WIDE R28, R13, 0x4, R28 ;  /* 0x000000040d1c7825 */ /* 0x000fe200078e021c */
[----:B------:R-:W-:Y:S06]  /*9430*/  @!P2 EXIT ;  /* 0x000000000000a94d */ /* 0x000fec0003800000 */
[----:B------:R-:W-:Y:S01]  /*9440*/  STG.E [R28.64], R35 ;  /* 0x000000231c007986 */ /* 0x000fe2000c101904 */
[----:B------:R-:W-:Y:S05]  /*9450*/  EXIT ;  /* 0x000000000000794d */ /* 0x000fea0003800000 */
.L_x_2:
[----:B------:R-:W-:-:S00]  /*9460*/  BRA `(.L_x_2) ;  /* 0xfffffff000007947 */ /* 0x000fc0000383ffff */
[----:B------:R-:W-:-:S00]  /*9470*/  NOP ;  /* 0x0000000000007918 */ /* 0x000fc00000000000 */
        /* <DEDUP_REMOVED lines=8> */
.L_x_3:


//--------------------- .nv.shared.matmul_kernel  --------------------------
	.section	.nv.shared.matmul_kernel,"aw",@nobits
	.sectionflags	@""
	.align	16
